// auto-generated by cutlass_sweep.gemm — config: {"arch": "sm_100", "cluster_m": 4, "cluster_n": 1, "dtype": "int8", "dtype_b": "int8", "layout": "nt", "stages": 0, "tile_k": 64, "tile_m": 128, "tile_n": 256}
#include "cutlass/cutlass.h"
#include "cutlass/gemm/collective/collective_builder.hpp"
#include "cutlass/gemm/device/gemm_universal_adapter.h"
#include "cutlass/gemm/kernel/gemm_universal.hpp"
#include "cutlass/epilogue/collective/collective_builder.hpp"

using ElemA = int8_t;
using ElemB = int8_t;
using ElemCD = int8_t;
using Acc  = int32_t;
using TileShape    = cute::Shape<cute::_128, cute::_256, cute::_64>;
using ClusterShape = cute::Shape<cute::_4, cute::_1, cute::_1>;

using CollectiveEpilogue = typename cutlass::epilogue::collective::CollectiveBuilder<
    cutlass::arch::Sm100, cutlass::arch::OpClassTensorOp,
    TileShape, ClusterShape,
    cutlass::epilogue::collective::EpilogueTileAuto,
    Acc, Acc,
    ElemCD, cutlass::layout::RowMajor, 128 / cutlass::sizeof_bits<ElemCD>::value,
    ElemCD, cutlass::layout::RowMajor, 128 / cutlass::sizeof_bits<ElemCD>::value,
    cutlass::epilogue::collective::EpilogueScheduleAuto
  >::CollectiveOp;

using CollectiveMainloop = typename cutlass::gemm::collective::CollectiveBuilder<
    cutlass::arch::Sm100, cutlass::arch::OpClassTensorOp,
    ElemA, cutlass::layout::RowMajor, 128 / cutlass::sizeof_bits<ElemA>::value,
    ElemB, cutlass::layout::ColumnMajor, 128 / cutlass::sizeof_bits<ElemB>::value,
    Acc,
    TileShape, ClusterShape,
    cutlass::gemm::collective::StageCountAutoCarveout<static_cast<int>(sizeof(typename CollectiveEpilogue::SharedStorage))>,
    cutlass::gemm::collective::KernelScheduleAuto
  >::CollectiveOp;

using GemmKernel = cutlass::gemm::kernel::GemmUniversal<
    cute::Shape<int,int,int,int>,
    CollectiveMainloop,
    CollectiveEpilogue
>;
using Gemm = cutlass::gemm::device::GemmUniversalAdapter<GemmKernel>;

// Force the device kernel symbol into the cubin without needing a host main.
auto* _anchor = &cutlass::device_kernel<GemmKernel>;


// ===== COMPILED SASS (sm_100a) =====

	.target	sm_100a

	.elftype	@"ET_EXEC"


//--------------------- .note.nv.tkinfo           --------------------------
	.section	.note.nv.tkinfo,"",@"SHT_NOTE"
	.sectionflags	@"SHF_NOTE_NV_TKINFO"
	.tkinfo
        /*0018*/ 	.word	0x00000002
        /*0030*/ 	.string	""
        /*0030*/ 	.string	"ptxas"
        /*0030*/ 	.string	"Cuda compilation tools, release 13.0, V13.0.88"
        /*0030*/ 	.string	"Build cuda_13.0.r13.0/compiler.36424714_0"
        /*0030*/ 	.string	"-arch sm_100a -m 64 "



//--------------------- .note.nv.cuinfo           --------------------------
	.section	.note.nv.cuinfo,"",@"SHT_NOTE"
	.sectionflags	@"SHF_NOTE_NV_CUINFO"
        /*0018*/ 	.short	0x0002
        /*001a*/ 	.short	0x0064
        /*001c*/ 	.short	0x0082
	.zero		2


//--------------------- .nv.info                  --------------------------
	.section	.nv.info,"",@"SHT_CUDA_INFO"
	.align	4


	//----- nvinfo : EIATTR_REGCOUNT
	.align		4
        /*0000*/ 	.byte	0x04, 0x2f
        /*0002*/ 	.short	(.L_20 - .L_19)
	.align		4
.L_19:
        /*0004*/ 	.word	index@(_ZN7cutlass13device_kernelINS_4gemm6kernel13GemmUniversalIN4cute5tupleIJiiiiEEENS1_10collective13CollectiveMmaINS1_35MainloopSm100TmaUmmaWarpSpecializedILi16ELi2ELi4ENS5_IJNS4_1CILi4EEENSA_ILi1EEESC_EEEEENS5_IJNSA_ILi128EEENSA_ILi256EEENSA_ILi64EEEEEEaNS5_IJlSC_lEEEaSJ_NS4_8TiledMMAINS4_8MMA_AtomIJNS4_21SM100_MMA_S8_2x1SM_SSIaaiLi128ELi256ELNS4_4UMMA5MajorE0ELSO_0ELNSN_8SaturateE0EEEEEENS4_6LayoutINS5_IJSC_SC_SC_EEENS5_IJNSA_ILi0EEESU_SU_EEEEENS5_IJNS4_10UnderscoreESX_SX_EEEEENS4_18SM100_TMA_2SM_LOADENS4_14ComposedLayoutINS4_7SwizzleILi2ELi4ELi3EEENS4_18smem_ptr_flag_bitsILi8EEENSS_INS5_IJNSA_ILi8EEESH_EEENS5_IJSH_SC_EEEEEEEvNS4_8identityENS4_28SM100_TMA_2SM_LOAD_MULTICASTES1A_vS1B_EENS_8epilogue10collective18CollectiveEpilogueINS1E_23Sm100TmaWarpSpecializedILi4ELi2ELi32ELb0ELb0EEEJNS5_IJSH_SG_SH_EEENS5_IJNSS_ISH_SC_EENSS_INS5_IJNSA_ILi32EEENSA_ILi2EEEEEENS5_IJSC_SF_EEEEEEEEaSJ_aSJ_NS1E_6fusion15FusionCallbacksIS1I_NS1R_17LinearCombinationIaiaiLNS_15FloatRoundStyleE2EEES1J_S1Q_JEEENS4_5SM1004TMEM4LOAD26SM100_TMEM_LOAD_32dp32b32xENS4_13SM90_TMA_LOADENS11_INS12_ILi1ELi4ELi3EEES15_NSS_INS5_IJS16_S1L_EEENS5_IJS1L_SC_EEEEEEENS4_39AutoVectorizingCopyWithAssumedAlignmentILi128EEENS4_14SM90_TMA_STOREES26_S28_S28_EEEvvEEEEvNT_6ParamsE)
        /*0008*/ 	.word	0x0000005b


	//----- nvinfo : EIATTR_FRAME_SIZE
	.align		4
.L_20:
        /*000c*/ 	.byte	0x04, 0x11
        /*000e*/ 	.short	(.L_22 - .L_21)
	.align		4
.L_21:
        /*0010*/ 	.word	index@($__internal_2_$__cuda_sm10x_tcgen05_guardrail_trap_unallocated_columns_being_dealloced)
        /*0014*/ 	.word	0x00000000


	//----- nvinfo : EIATTR_FRAME_SIZE
	.align		4
.L_22:
        /*0018*/ 	.byte	0x04, 0x11
        /*001a*/ 	.short	(.L_24 - .L_23)
	.align		4
.L_23:
        /*001c*/ 	.word	index@($__internal_1_$__cuda_sm10x_tcgen05_guardrail_trap_phase_invalid_during_alloc)
        /*0020*/ 	.word	0x00000000


	//----- nvinfo : EIATTR_FRAME_SIZE
	.align		4
.L_24:
        /*0024*/ 	.byte	0x04, 0x11
        /*0026*/ 	.short	(.L_26 - .L_25)
	.align		4
.L_25:
        /*0028*/ 	.word	index@($__internal_0_$__cuda_sm10x_tcgen05_guardrail_trap_col_being_dealloced_not_returned_by_alloc)
        /*002c*/ 	.word	0x00000000


	//----- nvinfo : EIATTR_FRAME_SIZE
	.align		4
.L_26:
        /*0030*/ 	.byte	0x04, 0x11
        /*0032*/ 	.short	(.L_28 - .L_27)
	.align		4
.L_27:
        /*0034*/ 	.word	index@(_ZN7cutlass13device_kernelINS_4gemm6kernel13GemmUniversalIN4cute5tupleIJiiiiEEENS1_10collective13CollectiveMmaINS1_35MainloopSm100TmaUmmaWarpSpecializedILi16ELi2ELi4ENS5_IJNS4_1CILi4EEENSA_ILi1EEESC_EEEEENS5_IJNSA_ILi128EEENSA_ILi256EEENSA_ILi64EEEEEEaNS5_IJlSC_lEEEaSJ_NS4_8TiledMMAINS4_8MMA_AtomIJNS4_21SM100_MMA_S8_2x1SM_SSIaaiLi128ELi256ELNS4_4UMMA5MajorE0ELSO_0ELNSN_8SaturateE0EEEEEENS4_6LayoutINS5_IJSC_SC_SC_EEENS5_IJNSA_ILi0EEESU_SU_EEEEENS5_IJNS4_10UnderscoreESX_SX_EEEEENS4_18SM100_TMA_2SM_LOADENS4_14ComposedLayoutINS4_7SwizzleILi2ELi4ELi3EEENS4_18smem_ptr_flag_bitsILi8EEENSS_INS5_IJNSA_ILi8EEESH_EEENS5_IJSH_SC_EEEEEEEvNS4_8identityENS4_28SM100_TMA_2SM_LOAD_MULTICASTES1A_vS1B_EENS_8epilogue10collective18CollectiveEpilogueINS1E_23Sm100TmaWarpSpecializedILi4ELi2ELi32ELb0ELb0EEEJNS5_IJSH_SG_SH_EEENS5_IJNSS_ISH_SC_EENSS_INS5_IJNSA_ILi32EEENSA_ILi2EEEEEENS5_IJSC_SF_EEEEEEEEaSJ_aSJ_NS1E_6fusion15FusionCallbacksIS1I_NS1R_17LinearCombinationIaiaiLNS_15FloatRoundStyleE2EEES1J_S1Q_JEEENS4_5SM1004TMEM4LOAD26SM100_TMEM_LOAD_32dp32b32xENS4_13SM90_TMA_LOADENS11_INS12_ILi1ELi4ELi3EEES15_NSS_INS5_IJS16_S1L_EEENS5_IJS1L_SC_EEEEEEENS4_39AutoVectorizingCopyWithAssumedAlignmentILi128EEENS4_14SM90_TMA_STOREES26_S28_S28_EEEvvEEEEvNT_6ParamsE)
        /*0038*/ 	.word	0x00000000


	//----- nvinfo : EIATTR_MIN_STACK_SIZE
	.align		4
.L_28:
        /*003c*/ 	.byte	0x04, 0x12
        /*003e*/ 	.short	(.L_30 - .L_29)
	.align		4
.L_29:
        /*0040*/ 	.word	index@(_ZN7cutlass13device_kernelINS_4gemm6kernel13GemmUniversalIN4cute5tupleIJiiiiEEENS1_10collective13CollectiveMmaINS1_35MainloopSm100TmaUmmaWarpSpecializedILi16ELi2ELi4ENS5_IJNS4_1CILi4EEENSA_ILi1EEESC_EEEEENS5_IJNSA_ILi128EEENSA_ILi256EEENSA_ILi64EEEEEEaNS5_IJlSC_lEEEaSJ_NS4_8TiledMMAINS4_8MMA_AtomIJNS4_21SM100_MMA_S8_2x1SM_SSIaaiLi128ELi256ELNS4_4UMMA5MajorE0ELSO_0ELNSN_8SaturateE0EEEEEENS4_6LayoutINS5_IJSC_SC_SC_EEENS5_IJNSA_ILi0EEESU_SU_EEEEENS5_IJNS4_10UnderscoreESX_SX_EEEEENS4_18SM100_TMA_2SM_LOADENS4_14ComposedLayoutINS4_7SwizzleILi2ELi4ELi3EEENS4_18smem_ptr_flag_bitsILi8EEENSS_INS5_IJNSA_ILi8EEESH_EEENS5_IJSH_SC_EEEEEEEvNS4_8identityENS4_28SM100_TMA_2SM_LOAD_MULTICASTES1A_vS1B_EENS_8epilogue10collective18CollectiveEpilogueINS1E_23Sm100TmaWarpSpecializedILi4ELi2ELi32ELb0ELb0EEEJNS5_IJSH_SG_SH_EEENS5_IJNSS_ISH_SC_EENSS_INS5_IJNSA_ILi32EEENSA_ILi2EEEEEENS5_IJSC_SF_EEEEEEEEaSJ_aSJ_NS1E_6fusion15FusionCallbacksIS1I_NS1R_17LinearCombinationIaiaiLNS_15FloatRoundStyleE2EEES1J_S1Q_JEEENS4_5SM1004TMEM4LOAD26SM100_TMEM_LOAD_32dp32b32xENS4_13SM90_TMA_LOADENS11_INS12_ILi1ELi4ELi3EEES15_NSS_INS5_IJS16_S1L_EEENS5_IJS1L_SC_EEEEEEENS4_39AutoVectorizingCopyWithAssumedAlignmentILi128EEENS4_14SM90_TMA_STOREES26_S28_S28_EEEvvEEEEvNT_6ParamsE)
        /*0044*/ 	.word	0x00000000
.L_30:


//--------------------- .nv.compat                --------------------------
	.section	.nv.compat,"",@"SHT_CUDA_COMPAT_INFO"
	.align	4
        /*0000*/ 	.byte	0x02, 0x09, 0x01, 0x00, 0x02, 0x02, 0x03, 0x00, 0x02, 0x05, 0x06, 0x00, 0x03, 0x07, 0x01, 0x01
        /*0010*/ 	.byte	0x02, 0x03, 0x01, 0x00, 0x02, 0x06, 0x01, 0x00, 0x04, 0x0b, 0x08, 0x00, 0x01, 0x00, 0x00, 0x00
        /*0020*/ 	.byte	0x00, 0x00, 0x00, 0x00


//--------------------- .nv.info._ZN7cutlass13device_kernelINS_4gemm6kernel13GemmUniversalIN4cute5tupleIJiiiiEEENS1_10collective13CollectiveMmaINS1_35MainloopSm100TmaUmmaWarpSpecializedILi16ELi2ELi4ENS5_IJNS4_1CILi4EEENSA_ILi1EEESC_EEEEENS5_IJNSA_ILi128EEENSA_ILi256EEENSA_ILi64EEEEEEaNS5_IJlSC_lEEEaSJ_NS4_8TiledMMAINS4_8MMA_AtomIJNS4_21SM100_MMA_S8_2x1SM_SSIaaiLi128ELi256ELNS4_4UMMA5MajorE0ELSO_0ELNSN_8SaturateE0EEEEEENS4_6LayoutINS5_IJSC_SC_SC_EEENS5_IJNSA_ILi0EEESU_SU_EEEEENS5_IJNS4_10UnderscoreESX_SX_EEEEENS4_18SM100_TMA_2SM_LOADENS4_14ComposedLayoutINS4_7SwizzleILi2ELi4ELi3EEENS4_18smem_ptr_flag_bitsILi8EEENSS_INS5_IJNSA_ILi8EEESH_EEENS5_IJSH_SC_EEEEEEEvNS4_8identityENS4_28SM100_TMA_2SM_LOAD_MULTICASTES1A_vS1B_EENS_8epilogue10collective18CollectiveEpilogueINS1E_23Sm100TmaWarpSpecializedILi4ELi2ELi32ELb0ELb0EEEJNS5_IJSH_SG_SH_EEENS5_IJNSS_ISH_SC_EENSS_INS5_IJNSA_ILi32EEENSA_ILi2EEEEEENS5_IJSC_SF_EEEEEEEEaSJ_aSJ_NS1E_6fusion15FusionCallbacksIS1I_NS1R_17LinearCombinationIaiaiLNS_15FloatRoundStyleE2EEES1J_S1Q_JEEENS4_5SM1004TMEM4LOAD26SM100_TMEM_LOAD_32dp32b32xENS4_13SM90_TMA_LOADENS11_INS12_ILi1ELi4ELi3EEES15_NSS_INS5_IJS16_S1L_EEENS5_IJS1L_SC_EEEEEEENS4_39AutoVectorizingCopyWithAssumedAlignmentILi128EEENS4_14SM90_TMA_STOREES26_S28_S28_EEEvvEEEEvNT_6ParamsE --------------------------
	.section	.nv.info._ZN7cutlass13device_kernelINS_4gemm6kernel13GemmUniversalIN4cute5tupleIJiiiiEEENS1_10collective13CollectiveMmaINS1_35MainloopSm100TmaUmmaWarpSpecializedILi16ELi2ELi4ENS5_IJNS4_1CILi4EEENSA_ILi1EEESC_EEEEENS5_IJNSA_ILi128EEENSA_ILi256EEENSA_ILi64EEEEEEaNS5_IJlSC_lEEEaSJ_NS4_8TiledMMAINS4_8MMA_AtomIJNS4_21SM100_MMA_S8_2x1SM_SSIaaiLi128ELi256ELNS4_4UMMA5MajorE0ELSO_0ELNSN_8SaturateE0EEEEEENS4_6LayoutINS5_IJSC_SC_SC_EEENS5_IJNSA_ILi0EEESU_SU_EEEEENS5_IJNS4_10UnderscoreESX_SX_EEEEENS4_18SM100_TMA_2SM_LOADENS4_14ComposedLayoutINS4_7SwizzleILi2ELi4ELi3EEENS4_18smem_ptr_flag_bitsILi8EEENSS_INS5_IJNSA_ILi8EEESH_EEENS5_IJSH_SC_EEEEEEEvNS4_8identityENS4_28SM100_TMA_2SM_LOAD_MULTICASTES1A_vS1B_EENS_8epilogue10collective18CollectiveEpilogueINS1E_23Sm100TmaWarpSpecializedILi4ELi2ELi32ELb0ELb0EEEJNS5_IJSH_SG_SH_EEENS5_IJNSS_ISH_SC_EENSS_INS5_IJNSA_ILi32EEENSA_ILi2EEEEEENS5_IJSC_SF_EEEEEEEEaSJ_aSJ_NS1E_6fusion15FusionCallbacksIS1I_NS1R_17LinearCombinationIaiaiLNS_15FloatRoundStyleE2EEES1J_S1Q_JEEENS4_5SM1004TMEM4LOAD26SM100_TMEM_LOAD_32dp32b32xENS4_13SM90_TMA_LOADENS11_INS12_ILi1ELi4ELi3EEES15_NSS_INS5_IJS16_S1L_EEENS5_IJS1L_SC_EEEEEEENS4_39AutoVectorizingCopyWithAssumedAlignmentILi128EEENS4_14SM90_TMA_STOREES26_S28_S28_EEEvvEEEEvNT_6ParamsE,"",@"SHT_CUDA_INFO"
	.sectionflags	@""
	.align	4


	//----- nvinfo : EIATTR_CUDA_API_VERSION
	.align		4
        /*0000*/ 	.byte	0x04, 0x37
        /*0002*/ 	.short	(.L_32 - .L_31)
.L_31:
        /*0004*/ 	.word	0x00000082


	//----- nvinfo : EIATTR_KPARAM_INFO
	.align		4
.L_32:
        /*0008*/ 	.byte	0x04, 0x17
        /*000a*/ 	.short	(.L_34 - .L_33)
.L_33:
        /*000c*/ 	.word	0x00000000
        /*0010*/ 	.short	0x0000
        /*0012*/ 	.short	0x0000
        /*0014*/ 	.byte	0x00, 0xf0, 0x01, 0x20


	//----- nvinfo : EIATTR_AT_ENTRY_FRAGMENTS
	.align		4
.L_34:
        /*0018*/ 	.byte	0x04, 0x4f
        /*001a*/ 	.short	(.L_36 - .L_35)


	//   ....[0]....
.L_35:
        /*001c*/ 	.word	0x00000007


	//----- nvinfo : EIATTR_RESERVED_SMEM_USED
	.align		4
.L_36:
        /*0020*/ 	.byte	0x01, 0x41
	.zero		2


	//----- nvinfo : EIATTR_SPARSE_MMA_MASK
	.align		4
        /*0024*/ 	.byte	0x03, 0x50
        /*0026*/ 	.short	0x0000


	//----- nvinfo : EIATTR_TCGEN05_2CTA_USED
	.align		4
        /*0028*/ 	.byte	0x01, 0x52
	.zero		2


	//----- nvinfo : EIATTR_MAXREG_COUNT
	.align		4
        /*002c*/ 	.byte	0x03, 0x1b
        /*002e*/ 	.short	0x00ff


	//----- nvinfo : EIATTR_NUM_BARRIERS
	.align		4
        /*0030*/ 	.byte	0x02, 0x4c
        /*0032*/ 	.byte	0x07
	.zero		1


	//----- nvinfo : EIATTR_EXTERNS
	.align		4
        /*0034*/ 	.byte	0x04, 0x0f
        /*0036*/ 	.short	(.L_38 - .L_37)


	//   ....[0]....
	.align		4
.L_37:
        /*0038*/ 	.word	index@(__assertfail)


	//----- nvinfo : EIATTR_MERCURY_ISA_VERSION
	.align		4
.L_38:
        /*003c*/ 	.byte	0x03, 0x5f
        /*003e*/ 	.short	0x0101


	//----- nvinfo : EIATTR_INT_WARP_WIDE_INSTR_OFFSETS
	.align		4
        /*0040*/ 	.byte	0x04, 0x31
        /*0042*/ 	.short	(.L_40 - .L_39)


	//   ....[0]....
.L_39:
        /*0044*/ 	.word	0x00000f20


	//   ....[1]....
        /*0048*/ 	.word	0x00000fc0


	//   ....[2]....
        /*004c*/ 	.word	0x00004a40


	//   ....[3]....
        /*0050*/ 	.word	0x00004a70


	//   ....[4]....
        /*0054*/ 	.word	0x00004a90


	//   ....[5]....
        /*0058*/ 	.word	0x00005650


	//   ....[6]....
        /*005c*/ 	.word	0x000056f0


	//   ....[7]....
        /*0060*/ 	.word	0x000057a0


	//   ....[8]....
        /*0064*/ 	.word	0x00005820


	//   ....[9]....
        /*0068*/ 	.word	0x000058d0


	//   ....[10]....
        /*006c*/ 	.word	0x00005980


	//   ....[11]....
        /*0070*/ 	.word	0x00005a00


	//   ....[12]....
        /*0074*/ 	.word	0x00005ac0


	//   ....[13]....
        /*0078*/ 	.word	0x00005b80


	//   ....[14]....
        /*007c*/ 	.word	0x00005c30


	//   ....[15]....
        /*0080*/ 	.word	0x00005d20


	//   ....[16]....
        /*0084*/ 	.word	0x00005e00


	//----- nvinfo : EIATTR_COOP_GROUP_MASK_REGIDS
	.align		4
.L_40:
        /*0088*/ 	.byte	0x04, 0x29
        /*008a*/ 	.short	(.L_42 - .L_41)


	//   ....[0]....
.L_41:
        /*008c*/ 	.word	0xffffffff


	//   ....[1]....
        /*0090*/ 	.word	0xffffffff


	//   ....[2]....
        /*0094*/ 	.word	0xffffffff


	//   ....[3]....
        /*0098*/ 	.word	0xffffffff


	//   ....[4]....
        /*009c*/ 	.word	0xffffffff


	//   ....[5]....
        /*00a0*/ 	.word	0xffffffff


	//   ....[6]....
        /*00a4*/ 	.word	0xffffffff


	//   ....[7]....
        /*00a8*/ 	.word	0xffffffff


	//   ....[8]....
        /*00ac*/ 	.word	0xffffffff


	//   ....[9]....
        /*00b0*/ 	.word	0xffffffff


	//   ....[10]....
        /*00b4*/ 	.word	0xffffffff


	//   ....[11]....
        /*00b8*/ 	.word	0xffffffff


	//   ....[12]....
        /*00bc*/ 	.word	0xffffffff


	//   ....[13]....
        /*00c0*/ 	.word	0xffffffff


	//----- nvinfo : EIATTR_COOP_GROUP_INSTR_OFFSETS
	.align		4
.L_42:
        /*00c4*/ 	.byte	0x04, 0x28
        /*00c6*/ 	.short	(.L_44 - .L_43)


	//   ....[0]....
.L_43:
        /*00c8*/ 	.word	0x000000b0


	//   ....[1]....
        /*00cc*/ 	.word	0x00000520


	//   ....[2]....
        /*00d0*/ 	.word	0x00000890


	//   ....[3]....
        /*00d4*/ 	.word	0x00000a20


	//   ....[4]....
        /*00d8*/ 	.word	0x00000b10


	//   ....[5]....
        /*00dc*/ 	.word	0x00000c70


	//   ....[6]....
        /*00e0*/ 	.word	0x00000e00


	//   ....[7]....
        /*00e4*/ 	.word	0x00001040


	//   ....[8]....
        /*00e8*/ 	.word	0x00002390


	//   ....[9]....
        /*00ec*/ 	.word	0x00003900


	//   ....[10]....
        /*00f0*/ 	.word	0x00003dd0


	//   ....[11]....
        /*00f4*/ 	.word	0x00003e00


	//   ....[12]....
        /*00f8*/ 	.word	0x00004940


	//   ....[13]....
        /*00fc*/ 	.word	0x00004b50


	//----- nvinfo : EIATTR_VRC_CTA_INIT_COUNT
	.align		4
.L_44:
        /*0100*/ 	.byte	0x02, 0x4a
        /*0102*/ 	.byte	0x80
	.zero		1


	//----- nvinfo : EIATTR_SYSCALL_OFFSETS
	.align		4
        /*0104*/ 	.byte	0x04, 0x46
        /*0106*/ 	.short	(.L_46 - .L_45)


	//   ....[0]....
.L_45:
        /*0108*/ 	.word	0x00006940


	//   ....[1]....
        /*010c*/ 	.word	0x00006a80


	//   ....[2]....
        /*0110*/ 	.word	0x00007290


	//   ....[3]....
        /*0114*/ 	.word	0x00008090


	//   ....[4]....
        /*0118*/ 	.word	0x00008e30


	//   ....[5]....
        /*011c*/ 	.word	0x00009be0


	//----- nvinfo : EIATTR_MBARRIER_INSTR_OFFSETS
	.align		4
.L_46:
        /*0120*/ 	.byte	0x04, 0x39
        /*0122*/ 	.short	(.L_48 - .L_47)


	//   ....[0]....
.L_47:
        /*0124*/ 	.word	0x00000670
        /*0128*/ 	.word	0x000000ff
        /*012c*/ 	.word	0x00000000
        /*0130*/ 	.short	0x0100
        /*0132*/ 	.byte	0x04
	.zero		1


	//   ....[1]....
        /*0134*/ 	.word	0x00000680
        /*0138*/ 	.word	0x000000ff
        /*013c*/ 	.word	0x00000080
        /*0140*/ 	.short	0x0100
        /*0142*/ 	.byte	0x04
	.zero		1


	//   ....[2]....
        /*0144*/ 	.word	0x00000690
        /*0148*/ 	.word	0x000000ff
        /*014c*/ 	.word	0x00000008
        /*0150*/ 	.short	0x0100
        /*0152*/ 	.byte	0x04
	.zero		1


	//   ....[3]....
        /*0154*/ 	.word	0x000006a0
        /*0158*/ 	.word	0x000000ff
        /*015c*/ 	.word	0x00000088
        /*0160*/ 	.short	0x0100
        /*0162*/ 	.byte	0x04
	.zero		1


	//   ....[4]....
        /*0164*/ 	.word	0x000006b0
        /*0168*/ 	.word	0x000000ff
        /*016c*/ 	.word	0x00000010
        /*0170*/ 	.short	0x0100
        /*0172*/ 	.byte	0x04
	.zero		1


	//   ....[5]....
        /*0174*/ 	.word	0x000006c0
        /*0178*/ 	.word	0x000000ff
        /*017c*/ 	.word	0x00000090
        /*0180*/ 	.short	0x0100
        /*0182*/ 	.byte	0x04
	.zero		1


	//   ....[6]....
        /*0184*/ 	.word	0x000006d0
        /*0188*/ 	.word	0x000000ff
        /*018c*/ 	.word	0x00000018
        /*0190*/ 	.short	0x0100
        /*0192*/ 	.byte	0x04
	.zero		1


	//   ....[7]....
        /*0194*/ 	.word	0x000006e0
        /*0198*/ 	.word	0x000000ff
        /*019c*/ 	.word	0x00000098
        /*01a0*/ 	.short	0x0100
        /*01a2*/ 	.byte	0x04
	.zero		1


	//   ....[8]....
        /*01a4*/ 	.word	0x000006f0
        /*01a8*/ 	.word	0x000000ff
        /*01ac*/ 	.word	0x00000020
        /*01b0*/ 	.short	0x0100
        /*01b2*/ 	.byte	0x04
	.zero		1


	//   ....[9]....
        /*01b4*/ 	.word	0x00000700
        /*01b8*/ 	.word	0x000000ff
        /*01bc*/ 	.word	0x000000a0
        /*01c0*/ 	.short	0x0100
        /*01c2*/ 	.byte	0x04
	.zero		1


	//   ....[10]....
        /*01c4*/ 	.word	0x00000710
        /*01c8*/ 	.word	0x000000ff
        /*01cc*/ 	.word	0x00000028
        /*01d0*/ 	.short	0x0100
        /*01d2*/ 	.byte	0x04
	.zero		1


	//   ....[11]....
        /*01d4*/ 	.word	0x00000720
        /*01d8*/ 	.word	0x000000ff
        /*01dc*/ 	.word	0x000000a8
        /*01e0*/ 	.short	0x0100
        /*01e2*/ 	.byte	0x04
	.zero		1


	//   ....[12]....
        /*01e4*/ 	.word	0x00000730
        /*01e8*/ 	.word	0x000000ff
        /*01ec*/ 	.word	0x00000030
        /*01f0*/ 	.short	0x0100
        /*01f2*/ 	.byte	0x04
	.zero		1


	//   ....[13]....
        /*01f4*/ 	.word	0x00000740
        /*01f8*/ 	.word	0x000000ff
        /*01fc*/ 	.word	0x000000b0
        /*0200*/ 	.short	0x0100
        /*0202*/ 	.byte	0x04
	.zero		1


	//   ....[14]....
        /*0204*/ 	.word	0x00000750
        /*0208*/ 	.word	0x000000ff
        /*020c*/ 	.word	0x00000038
        /*0210*/ 	.short	0x0100
        /*0212*/ 	.byte	0x04
	.zero		1


	//   ....[15]....
        /*0214*/ 	.word	0x00000760
        /*0218*/ 	.word	0x000000ff
        /*021c*/ 	.word	0x000000b8
        /*0220*/ 	.short	0x0100
        /*0222*/ 	.byte	0x04
	.zero		1


	//   ....[16]....
        /*0224*/ 	.word	0x00000770
        /*0228*/ 	.word	0x000000ff
        /*022c*/ 	.word	0x00000040
        /*0230*/ 	.short	0x0100
        /*0232*/ 	.byte	0x04
	.zero		1


	//   ....[17]....
        /*0234*/ 	.word	0x00000780
        /*0238*/ 	.word	0x000000ff
        /*023c*/ 	.word	0x000000c0
        /*0240*/ 	.short	0x0100
        /*0242*/ 	.byte	0x04
	.zero		1


	//   ....[18]....
        /*0244*/ 	.word	0x00000790
        /*0248*/ 	.word	0x000000ff
        /*024c*/ 	.word	0x00000048
        /*0250*/ 	.short	0x0100
        /*0252*/ 	.byte	0x04
	.zero		1


	//   ....[19]....
        /*0254*/ 	.word	0x000007a0
        /*0258*/ 	.word	0x000000ff
        /*025c*/ 	.word	0x000000c8
        /*0260*/ 	.short	0x0100
        /*0262*/ 	.byte	0x04
	.zero		1


	//   ....[20]....
        /*0264*/ 	.word	0x000007b0
        /*0268*/ 	.word	0x000000ff
        /*026c*/ 	.word	0x00000050
        /*0270*/ 	.short	0x0100
        /*0272*/ 	.byte	0x04
	.zero		1


	//   ....[21]....
        /*0274*/ 	.word	0x000007c0
        /*0278*/ 	.word	0x000000ff
        /*027c*/ 	.word	0x000000d0
        /*0280*/ 	.short	0x0100
        /*0282*/ 	.byte	0x04
	.zero		1


	//   ....[22]....
        /*0284*/ 	.word	0x000007d0
        /*0288*/ 	.word	0x000000ff
        /*028c*/ 	.word	0x00000058
        /*0290*/ 	.short	0x0100
        /*0292*/ 	.byte	0x04
	.zero		1


	//   ....[23]....
        /*0294*/ 	.word	0x000007e0
        /*0298*/ 	.word	0x000000ff
        /*029c*/ 	.word	0x000000d8
        /*02a0*/ 	.short	0x0100
        /*02a2*/ 	.byte	0x04
	.zero		1


	//   ....[24]....
        /*02a4*/ 	.word	0x000007f0
        /*02a8*/ 	.word	0x000000ff
        /*02ac*/ 	.word	0x00000060
        /*02b0*/ 	.short	0x0100
        /*02b2*/ 	.byte	0x04
	.zero		1


	//   ....[25]....
        /*02b4*/ 	.word	0x00000800
        /*02b8*/ 	.word	0x000000ff
        /*02bc*/ 	.word	0x000000e0
        /*02c0*/ 	.short	0x0100
        /*02c2*/ 	.byte	0x04
	.zero		1


	//   ....[26]....
        /*02c4*/ 	.word	0x00000810
        /*02c8*/ 	.word	0x000000ff
        /*02cc*/ 	.word	0x00000068
        /*02d0*/ 	.short	0x0100
        /*02d2*/ 	.byte	0x04
	.zero		1


	//   ....[27]....
        /*02d4*/ 	.word	0x00000820
        /*02d8*/ 	.word	0x000000ff
        /*02dc*/ 	.word	0x000000e8
        /*02e0*/ 	.short	0x0100
        /*02e2*/ 	.byte	0x04
	.zero		1


	//   ....[28]....
        /*02e4*/ 	.word	0x00000830
        /*02e8*/ 	.word	0x000000ff
        /*02ec*/ 	.word	0x00000070
        /*02f0*/ 	.short	0x0100
        /*02f2*/ 	.byte	0x04
	.zero		1


	//   ....[29]....
        /*02f4*/ 	.word	0x00000840
        /*02f8*/ 	.word	0x000000ff
        /*02fc*/ 	.word	0x000000f0
        /*0300*/ 	.short	0x0100
        /*0302*/ 	.byte	0x04
	.zero		1


	//   ....[30]....
        /*0304*/ 	.word	0x00000850
        /*0308*/ 	.word	0x000000ff
        /*030c*/ 	.word	0x00000078
        /*0310*/ 	.short	0x0100
        /*0312*/ 	.byte	0x04
	.zero		1


	//   ....[31]....
        /*0314*/ 	.word	0x00000860
        /*0318*/ 	.word	0x000000ff
        /*031c*/ 	.word	0x000000f8
        /*0320*/ 	.short	0x0100
        /*0322*/ 	.byte	0x04
	.zero		1


	//   ....[32]....
        /*0324*/ 	.word	0x00000990
        /*0328*/ 	.word	0x000000ff
        /*032c*/ 	.word	0x00000100
        /*0330*/ 	.short	0x0100
        /*0332*/ 	.byte	0x04
	.zero		1


	//   ....[33]....
        /*0334*/ 	.word	0x000009a0
        /*0338*/ 	.word	0x000000ff
        /*033c*/ 	.word	0x00000120
        /*0340*/ 	.short	0x0100
        /*0342*/ 	.byte	0x04
	.zero		1


	//   ....[34]....
        /*0344*/ 	.word	0x000009b0
        /*0348*/ 	.word	0x000000ff
        /*034c*/ 	.word	0x00000108
        /*0350*/ 	.short	0x0100
        /*0352*/ 	.byte	0x04
	.zero		1


	//   ....[35]....
        /*0354*/ 	.word	0x000009c0
        /*0358*/ 	.word	0x000000ff
        /*035c*/ 	.word	0x00000128
        /*0360*/ 	.short	0x0100
        /*0362*/ 	.byte	0x04
	.zero		1


	//   ....[36]....
        /*0364*/ 	.word	0x000009d0
        /*0368*/ 	.word	0x000000ff
        /*036c*/ 	.word	0x00000110
        /*0370*/ 	.short	0x0100
        /*0372*/ 	.byte	0x04
	.zero		1


	//   ....[37]....
        /*0374*/ 	.word	0x000009e0
        /*0378*/ 	.word	0x000000ff
        /*037c*/ 	.word	0x00000130
        /*0380*/ 	.short	0x0100
        /*0382*/ 	.byte	0x04
	.zero		1


	//   ....[38]....
        /*0384*/ 	.word	0x000009f0
        /*0388*/ 	.word	0x000000ff
        /*038c*/ 	.word	0x00000118
        /*0390*/ 	.short	0x0100
        /*0392*/ 	.byte	0x04
	.zero		1


	//   ....[39]....
        /*0394*/ 	.word	0x00000a00
        /*0398*/ 	.word	0x000000ff
        /*039c*/ 	.word	0x00000138
        /*03a0*/ 	.short	0x0100
        /*03a2*/ 	.byte	0x04
	.zero		1


	//   ....[40]....
        /*03a4*/ 	.word	0x00000ae0
        /*03a8*/ 	.word	0x000000ff
        /*03ac*/ 	.word	0x00000140
        /*03b0*/ 	.short	0x0100
        /*03b2*/ 	.byte	0x06
	.zero		1


	//   ....[41]....
        /*03b4*/ 	.word	0x00000af0
        /*03b8*/ 	.word	0x000000ff
        /*03bc*/ 	.word	0x00000148
        /*03c0*/ 	.short	0x0100
        /*03c2*/ 	.byte	0x06
	.zero		1


	//   ....[42]....
        /*03c4*/ 	.word	0x00000c20
        /*03c8*/ 	.word	0x000000ff
        /*03cc*/ 	.word	0x00000150
        /*03d0*/ 	.short	0x0100
        /*03d2*/ 	.byte	0x06
	.zero		1


	//   ....[43]....
        /*03d4*/ 	.word	0x00000c30
        /*03d8*/ 	.word	0x000000ff
        /*03dc*/ 	.word	0x00000160
        /*03e0*/ 	.short	0x0100
        /*03e2*/ 	.byte	0x06
	.zero		1


	//   ....[44]....
        /*03e4*/ 	.word	0x00000c40
        /*03e8*/ 	.word	0x000000ff
        /*03ec*/ 	.word	0x00000158
        /*03f0*/ 	.short	0x0100
        /*03f2*/ 	.byte	0x06
	.zero		1


	//   ....[45]....
        /*03f4*/ 	.word	0x00000c50
        /*03f8*/ 	.word	0x000000ff
        /*03fc*/ 	.word	0x00000168
        /*0400*/ 	.short	0x0100
        /*0402*/ 	.byte	0x06
	.zero		1


	//   ....[46]....
        /*0404*/ 	.word	0x00000d70
        /*0408*/ 	.word	0x000000ff
        /*040c*/ 	.word	0x00000170
        /*0410*/ 	.short	0x0100
        /*0412*/ 	.byte	0x04
	.zero		1


	//   ....[47]....
        /*0414*/ 	.word	0x00000d80
        /*0418*/ 	.word	0x000000ff
        /*041c*/ 	.word	0x00000190
        /*0420*/ 	.short	0x0100
        /*0422*/ 	.byte	0x04
	.zero		1


	//   ....[48]....
        /*0424*/ 	.word	0x00000d90
        /*0428*/ 	.word	0x000000ff
        /*042c*/ 	.word	0x00000178
        /*0430*/ 	.short	0x0100
        /*0432*/ 	.byte	0x04
	.zero		1


	//   ....[49]....
        /*0434*/ 	.word	0x00000da0
        /*0438*/ 	.word	0x000000ff
        /*043c*/ 	.word	0x00000198
        /*0440*/ 	.short	0x0100
        /*0442*/ 	.byte	0x04
	.zero		1


	//   ....[50]....
        /*0444*/ 	.word	0x00000db0
        /*0448*/ 	.word	0x000000ff
        /*044c*/ 	.word	0x00000180
        /*0450*/ 	.short	0x0100
        /*0452*/ 	.byte	0x04
	.zero		1


	//   ....[51]....
        /*0454*/ 	.word	0x00000dc0
        /*0458*/ 	.word	0x000000ff
        /*045c*/ 	.word	0x000001a0
        /*0460*/ 	.short	0x0100
        /*0462*/ 	.byte	0x04
	.zero		1


	//   ....[52]....
        /*0464*/ 	.word	0x00000dd0
        /*0468*/ 	.word	0x000000ff
        /*046c*/ 	.word	0x00000188
        /*0470*/ 	.short	0x0100
        /*0472*/ 	.byte	0x04
	.zero		1


	//   ....[53]....
        /*0474*/ 	.word	0x00000de0
        /*0478*/ 	.word	0x000000ff
        /*047c*/ 	.word	0x000001a8
        /*0480*/ 	.short	0x0100
        /*0482*/ 	.byte	0x04
	.zero		1


	//   ....[54]....
        /*0484*/ 	.word	0x00000ed0
        /*0488*/ 	.word	0x000000ff
        /*048c*/ 	.word	0x000001b0
        /*0490*/ 	.short	0x0100
        /*0492*/ 	.byte	0x04
	.zero		1


	//   ....[55]....
        /*0494*/ 	.word	0x00000ee0
        /*0498*/ 	.word	0x000000ff
        /*049c*/ 	.word	0x000001c0
        /*04a0*/ 	.short	0x0100
        /*04a2*/ 	.byte	0x04
	.zero		1


	//   ....[56]....
        /*04a4*/ 	.word	0x00000ef0
        /*04a8*/ 	.word	0x000000ff
        /*04ac*/ 	.word	0x000001b8
        /*04b0*/ 	.short	0x0100
        /*04b2*/ 	.byte	0x04
	.zero		1


	//   ....[57]....
        /*04b4*/ 	.word	0x00000f00
        /*04b8*/ 	.word	0x000000ff
        /*04bc*/ 	.word	0x000001c8
        /*04c0*/ 	.short	0x0100
        /*04c2*/ 	.byte	0x04
	.zero		1


	//   ....[58]....
        /*04c4*/ 	.word	0x00001000
        /*04c8*/ 	.word	0x000000ff
        /*04cc*/ 	.word	0x000001d0
        /*04d0*/ 	.short	0x0100
        /*04d2*/ 	.byte	0x06
	.zero		1


	//   ....[59]....
        /*04d4*/ 	.word	0x00001bb0
        /*04d8*/ 	.word	0x00000000
        /*04dc*/ 	.word	0x000001c0
        /*04e0*/ 	.short	0x010a
        /*04e2*/ 	.byte	0xff
	.zero		1


	//   ....[60]....
        /*04e4*/ 	.word	0x00001be0
        /*04e8*/ 	.word	0x00000000
        /*04ec*/ 	.word	0x000001b0
        /*04f0*/ 	.short	0x0101
        /*04f2*/ 	.byte	0xff
	.zero		1


	//   ....[61]....
        /*04f4*/ 	.word	0x00001ca0
        /*04f8*/ 	.word	0x000000ff
        /*04fc*/ 	.word	0x00000080
        /*0500*/ 	.short	0x010a
        /*0502*/ 	.byte	0x04
	.zero		1


	//   ....[62]....
        /*0504*/ 	.word	0x00001d70
        /*0508*/ 	.word	0x000000ff
        /*050c*/ 	.word	0x00000080
        /*0510*/ 	.short	0x010a
        /*0512*/ 	.byte	0x21
	.zero		1


	//   ....[63]....
        /*0514*/ 	.word	0x00001f30
        /*0518*/ 	.word	0x000000ff
        /*051c*/ 	.word	0x00000080
        /*0520*/ 	.short	0x010a
        /*0522*/ 	.byte	0x07
	.zero		1


	//   ....[64]....
        /*0524*/ 	.word	0x00002030
        /*0528*/ 	.word	0x000000ff
        /*052c*/ 	.word	0x00000148
        /*0530*/ 	.short	0x0101
        /*0532*/ 	.byte	0x06
	.zero		1


	//   ....[65]....
        /*0534*/ 	.word	0x00002050
        /*0538*/ 	.word	0x000000ff
        /*053c*/ 	.word	0x00000080
        /*0540*/ 	.short	0x010a
        /*0542*/ 	.byte	0x04
	.zero		1


	//   ....[66]....
        /*0544*/ 	.word	0x000020d0
        /*0548*/ 	.word	0x000000ff
        /*054c*/ 	.word	0x00000080
        /*0550*/ 	.short	0x010a
        /*0552*/ 	.byte	0x11
	.zero		1


	//   ....[67]....
        /*0554*/ 	.word	0x00002260
        /*0558*/ 	.word	0x000000ff
        /*055c*/ 	.word	0x00000080
        /*0560*/ 	.short	0x010a
        /*0562*/ 	.byte	0x08
	.zero		1


	//   ....[68]....
        /*0564*/ 	.word	0x000023c0
        /*0568*/ 	.word	0x00000003
        /*056c*/ 	.word	0x00000150
        /*0570*/ 	.short	0x010a
        /*0572*/ 	.byte	0xff
	.zero		1


	//   ....[69]....
        /*0574*/ 	.word	0x00002510
        /*0578*/ 	.word	0x00000000
        /*057c*/ 	.word	0x00000000
        /*0580*/ 	.short	0x0101
        /*0582*/ 	.byte	0xff
	.zero		1


	//   ....[70]....
        /*0584*/ 	.word	0x00002ac0
        /*0588*/ 	.word	0x000000ff
        /*058c*/ 	.word	0x00000000
        /*0590*/ 	.short	0x010a
        /*0592*/ 	.byte	0x04
	.zero		1


	//   ....[71]....
        /*0594*/ 	.word	0x00002b50
        /*0598*/ 	.word	0x000000ff
        /*059c*/ 	.word	0x00000000
        /*05a0*/ 	.short	0x010a
        /*05a2*/ 	.byte	0x05
	.zero		1


	//   ....[72]....
        /*05a4*/ 	.word	0x00002be0
        /*05a8*/ 	.word	0x000000ff
        /*05ac*/ 	.word	0x00000000
        /*05b0*/ 	.short	0x010a
        /*05b2*/ 	.byte	0x05
	.zero		1


	//   ....[73]....
        /*05b4*/ 	.word	0x00002c70
        /*05b8*/ 	.word	0x000000ff
        /*05bc*/ 	.word	0x00000000
        /*05c0*/ 	.short	0x010a
        /*05c2*/ 	.byte	0x05
	.zero		1


	//   ....[74]....
        /*05c4*/ 	.word	0x00002d00
        /*05c8*/ 	.word	0x000000ff
        /*05cc*/ 	.word	0x00000000
        /*05d0*/ 	.short	0x010a
        /*05d2*/ 	.byte	0x05
	.zero		1


	//   ....[75]....
        /*05d4*/ 	.word	0x00002d90
        /*05d8*/ 	.word	0x000000ff
        /*05dc*/ 	.word	0x00000000
        /*05e0*/ 	.short	0x010a
        /*05e2*/ 	.byte	0x05
	.zero		1


	//   ....[76]....
        /*05e4*/ 	.word	0x00002e20
        /*05e8*/ 	.word	0x000000ff
        /*05ec*/ 	.word	0x00000000
        /*05f0*/ 	.short	0x010a
        /*05f2*/ 	.byte	0x05
	.zero		1


	//   ....[77]....
        /*05f4*/ 	.word	0x00002eb0
        /*05f8*/ 	.word	0x000000ff
        /*05fc*/ 	.word	0x00000000
        /*0600*/ 	.short	0x010a
        /*0602*/ 	.byte	0x05
	.zero		1


	//   ....[78]....
        /*0604*/ 	.word	0x00002f40
        /*0608*/ 	.word	0x000000ff
        /*060c*/ 	.word	0x00000000
        /*0610*/ 	.short	0x010a
        /*0612*/ 	.byte	0x05
	.zero		1


	//   ....[79]....
        /*0614*/ 	.word	0x00002fd0
        /*0618*/ 	.word	0x000000ff
        /*061c*/ 	.word	0x00000000
        /*0620*/ 	.short	0x010a
        /*0622*/ 	.byte	0x05
	.zero		1


	//   ....[80]....
        /*0624*/ 	.word	0x00003060
        /*0628*/ 	.word	0x000000ff
        /*062c*/ 	.word	0x00000000
        /*0630*/ 	.short	0x010a
        /*0632*/ 	.byte	0x05
	.zero		1


	//   ....[81]....
        /*0634*/ 	.word	0x000030f0
        /*0638*/ 	.word	0x000000ff
        /*063c*/ 	.word	0x00000000
        /*0640*/ 	.short	0x010a
        /*0642*/ 	.byte	0x05
	.zero		1


	//   ....[82]....
        /*0644*/ 	.word	0x00003180
        /*0648*/ 	.word	0x000000ff
        /*064c*/ 	.word	0x00000000
        /*0650*/ 	.short	0x010a
        /*0652*/ 	.byte	0x05
	.zero		1


	//   ....[83]....
        /*0654*/ 	.word	0x00003210
        /*0658*/ 	.word	0x000000ff
        /*065c*/ 	.word	0x00000000
        /*0660*/ 	.short	0x010a
        /*0662*/ 	.byte	0x05
	.zero		1


	//   ....[84]....
        /*0664*/ 	.word	0x000032a0
        /*0668*/ 	.word	0x000000ff
        /*066c*/ 	.word	0x00000000
        /*0670*/ 	.short	0x010a
        /*0672*/ 	.byte	0x05
	.zero		1


	//   ....[85]....
        /*0674*/ 	.word	0x00003340
        /*0678*/ 	.word	0x00000000
        /*067c*/ 	.word	0x00000000
        /*0680*/ 	.short	0x010a
        /*0682*/ 	.byte	0xff
	.zero		1


	//   ....[86]....
        /*0684*/ 	.word	0x00003460
        /*0688*/ 	.word	0x00000002
        /*068c*/ 	.word	0x000001b0
        /*0690*/ 	.short	0x010a
        /*0692*/ 	.byte	0xff
	.zero		1


	//   ....[87]....
        /*0694*/ 	.word	0x000034d0
        /*0698*/ 	.word	0x00000002
        /*069c*/ 	.word	0x00000000
        /*06a0*/ 	.short	0x0101
        /*06a2*/ 	.byte	0xff
	.zero		1


	//   ....[88]....
        /*06a4*/ 	.word	0x000034f0
        /*06a8*/ 	.word	0x000000ff
        /*06ac*/ 	.word	0x00000160
        /*06b0*/ 	.short	0x010a
        /*06b2*/ 	.byte	0x04
	.zero		1


	//   ....[89]....
        /*06b4*/ 	.word	0x00003610
        /*06b8*/ 	.word	0x00000002
        /*06bc*/ 	.word	0x00000150
        /*06c0*/ 	.short	0x010a
        /*06c2*/ 	.byte	0xff
	.zero		1


	//   ....[90]....
        /*06c4*/ 	.word	0x00003710
        /*06c8*/ 	.word	0x00000002
        /*06cc*/ 	.word	0x00000000
        /*06d0*/ 	.short	0x0101
        /*06d2*/ 	.byte	0xff
	.zero		1


	//   ....[91]....
        /*06d4*/ 	.word	0x000037a0
        /*06d8*/ 	.word	0x000000ff
        /*06dc*/ 	.word	0x00000160
        /*06e0*/ 	.short	0x0106
        /*06e2*/ 	.byte	0x04
	.zero		1


	//   ....[92]....
        /*06e4*/ 	.word	0x000037c0
        /*06e8*/ 	.word	0x000000ff
        /*06ec*/ 	.word	0x00000160
        /*06f0*/ 	.short	0x010a
        /*06f2*/ 	.byte	0x04
	.zero		1


	//   ....[93]....
        /*06f4*/ 	.word	0x00003850
        /*06f8*/ 	.word	0x000000ff
        /*06fc*/ 	.word	0x00000160
        /*0700*/ 	.short	0x0106
        /*0702*/ 	.byte	0x07
	.zero		1


	//   ....[94]....
        /*0704*/ 	.word	0x00003890
        /*0708*/ 	.word	0x00000000
        /*070c*/ 	.word	0x00000160
        /*0710*/ 	.short	0x010a
        /*0712*/ 	.byte	0xff
	.zero		1


	//   ....[95]....
        /*0714*/ 	.word	0x00003ad0
        /*0718*/ 	.word	0x000000ff
        /*071c*/ 	.word	0x00000008
        /*0720*/ 	.short	0x010a
        /*0722*/ 	.byte	0x05
	.zero		1


	//   ....[96]....
        /*0724*/ 	.word	0x00003af0
        /*0728*/ 	.word	0x000000ff
        /*072c*/ 	.word	0x00000008
        /*0730*/ 	.short	0x010a
        /*0732*/ 	.byte	0x05
	.zero		1


	//   ....[97]....
        /*0734*/ 	.word	0x00003c80
        /*0738*/ 	.word	0x000000ff
        /*073c*/ 	.word	0x00000008
        /*0740*/ 	.short	0x010a
        /*0742*/ 	.byte	0x05
	.zero		1


	//   ....[98]....
        /*0744*/ 	.word	0x00003ca0
        /*0748*/ 	.word	0x000000ff
        /*074c*/ 	.word	0x00000008
        /*0750*/ 	.short	0x010a
        /*0752*/ 	.byte	0x05
	.zero		1


	//   ....[99]....
        /*0754*/ 	.word	0x00003d60
        /*0758*/ 	.word	0x000000ff
        /*075c*/ 	.word	0x00000000
        /*0760*/ 	.short	0x0101
        /*0762*/ 	.byte	0x04
	.zero		1


	//   ....[100]....
        /*0764*/ 	.word	0x00004060
        /*0768*/ 	.word	0x00000000
        /*076c*/ 	.word	0x00000150
        /*0770*/ 	.short	0x010a
        /*0772*/ 	.byte	0xff
	.zero		1


	//   ....[101]....
        /*0774*/ 	.word	0x00004120
        /*0778*/ 	.word	0x00000000
        /*077c*/ 	.word	0x00000000
        /*0780*/ 	.short	0x0101
        /*0782*/ 	.byte	0xff
	.zero		1


	//   ....[102]....
        /*0784*/ 	.word	0x000041e0
        /*0788*/ 	.word	0x000000ff
        /*078c*/ 	.word	0x00000000
        /*0790*/ 	.short	0x010a
        /*0792*/ 	.byte	0x04
	.zero		1


	//   ....[103]....
        /*0794*/ 	.word	0x000041f0
        /*0798*/ 	.word	0x000000ff
        /*079c*/ 	.word	0x00000190
        /*07a0*/ 	.short	0x010a
        /*07a2*/ 	.byte	0x17
	.zero		1


	//   ....[104]....
        /*07a4*/ 	.word	0x000042a0
        /*07a8*/ 	.word	0x000000ff
        /*07ac*/ 	.word	0x00000000
        /*07b0*/ 	.short	0x010a
        /*07b2*/ 	.byte	0x05
	.zero		1


	//   ....[105]....
        /*07b4*/ 	.word	0x000043e0
        /*07b8*/ 	.word	0x000000ff
        /*07bc*/ 	.word	0x00000000
        /*07c0*/ 	.short	0x010a
        /*07c2*/ 	.byte	0x04
	.zero		1


	//   ....[106]....
        /*07c4*/ 	.word	0x00004630
        /*07c8*/ 	.word	0x000000ff
        /*07cc*/ 	.word	0x00000000
        /*07d0*/ 	.short	0x010a
        /*07d2*/ 	.byte	0x04
	.zero		1


	//   ....[107]....
        /*07d4*/ 	.word	0x000046c0
        /*07d8*/ 	.word	0x000000ff
        /*07dc*/ 	.word	0x00000000
        /*07e0*/ 	.short	0x010a
        /*07e2*/ 	.byte	0x05
	.zero		1


	//   ....[108]....
        /*07e4*/ 	.word	0x00004750
        /*07e8*/ 	.word	0x000000ff
        /*07ec*/ 	.word	0x00000000
        /*07f0*/ 	.short	0x010a
        /*07f2*/ 	.byte	0x05
	.zero		1


	//   ....[109]....
        /*07f4*/ 	.word	0x000047f0
        /*07f8*/ 	.word	0x00000000
        /*07fc*/ 	.word	0x00000000
        /*0800*/ 	.short	0x010a
        /*0802*/ 	.byte	0xff
	.zero		1


	//   ....[110]....
        /*0804*/ 	.word	0x00004830
        /*0808*/ 	.word	0x00000000
        /*080c*/ 	.word	0x00000000
        /*0810*/ 	.short	0x010a
        /*0812*/ 	.byte	0xff
	.zero		1


	//   ....[111]....
        /*0814*/ 	.word	0x000048a0
        /*0818*/ 	.word	0x000000ff
        /*081c*/ 	.word	0x00000000
        /*0820*/ 	.short	0x0101
        /*0822*/ 	.byte	0x04
	.zero		1


	//   ....[112]....
        /*0824*/ 	.word	0x000048e0
        /*0828*/ 	.word	0x000000ff
        /*082c*/ 	.word	0x000001d0
        /*0830*/ 	.short	0x010a
        /*0832*/ 	.byte	0x11
	.zero		1


	//   ....[113]....
        /*0834*/ 	.word	0x00004930
        /*0838*/ 	.word	0x000000ff
        /*083c*/ 	.word	0x00000000
        /*0840*/ 	.short	0x0101
        /*0842*/ 	.byte	0x04
	.zero		1


	//   ....[114]....
        /*0844*/ 	.word	0x00004e10
        /*0848*/ 	.word	0x00000008
        /*084c*/ 	.word	0x00000150
        /*0850*/ 	.short	0x010a
        /*0852*/ 	.byte	0xff
	.zero		1


	//   ....[115]....
        /*0854*/ 	.word	0x00004f80
        /*0858*/ 	.word	0x00000000
        /*085c*/ 	.word	0x00000000
        /*0860*/ 	.short	0x0101
        /*0862*/ 	.byte	0xff
	.zero		1


	//   ....[116]....
        /*0864*/ 	.word	0x00005460
        /*0868*/ 	.word	0x000000ff
        /*086c*/ 	.word	0x00000148
        /*0870*/ 	.short	0x010a
        /*0872*/ 	.byte	0x15
	.zero		1


	//   ....[117]....
        /*0874*/ 	.word	0x000055f0
        /*0878*/ 	.word	0x000000ff
        /*087c*/ 	.word	0x00000120
        /*0880*/ 	.short	0x010a
        /*0882*/ 	.byte	0x15
	.zero		1


	//   ....[118]....
        /*0884*/ 	.word	0x000057c0
        /*0888*/ 	.word	0x000000ff
        /*088c*/ 	.word	0x00000100
        /*0890*/ 	.short	0x010b
        /*0892*/ 	.byte	0x15
	.zero		1


	//   ....[119]....
        /*0894*/ 	.word	0x000057e0
        /*0898*/ 	.word	0x000000ff
        /*089c*/ 	.word	0x00000000
        /*08a0*/ 	.short	0x0101
        /*08a2*/ 	.byte	0x04
	.zero		1


	//   ....[120]....
        /*08a4*/ 	.word	0x000057f0
        /*08a8*/ 	.word	0x000000ff
        /*08ac*/ 	.word	0x00000128
        /*08b0*/ 	.short	0x010a
        /*08b2*/ 	.byte	0x15
	.zero		1


	//   ....[121]....
        /*08b4*/ 	.word	0x000059a0
        /*08b8*/ 	.word	0x000000ff
        /*08bc*/ 	.word	0x00000108
        /*08c0*/ 	.short	0x010b
        /*08c2*/ 	.byte	0x15
	.zero		1


	//   ....[122]....
        /*08c4*/ 	.word	0x000059c0
        /*08c8*/ 	.word	0x000000ff
        /*08cc*/ 	.word	0x00000000
        /*08d0*/ 	.short	0x0101
        /*08d2*/ 	.byte	0x04
	.zero		1


	//   ....[123]....
        /*08d4*/ 	.word	0x000059d0
        /*08d8*/ 	.word	0x000000ff
        /*08dc*/ 	.word	0x00000130
        /*08e0*/ 	.short	0x010a
        /*08e2*/ 	.byte	0x15
	.zero		1


	//   ....[124]....
        /*08e4*/ 	.word	0x00005ba0
        /*08e8*/ 	.word	0x000000ff
        /*08ec*/ 	.word	0x00000110
        /*08f0*/ 	.short	0x010b
        /*08f2*/ 	.byte	0x15
	.zero		1


	//   ....[125]....
        /*08f4*/ 	.word	0x00005bc0
        /*08f8*/ 	.word	0x000000ff
        /*08fc*/ 	.word	0x00000000
        /*0900*/ 	.short	0x0101
        /*0902*/ 	.byte	0x04
	.zero		1


	//   ....[126]....
        /*0904*/ 	.word	0x00005bd0
        /*0908*/ 	.word	0x000000ff
        /*090c*/ 	.word	0x00000138
        /*0910*/ 	.short	0x010a
        /*0912*/ 	.byte	0x15
	.zero		1


	//   ....[127]....
        /*0914*/ 	.word	0x00005e20
        /*0918*/ 	.word	0x000000ff
        /*091c*/ 	.word	0x00000118
        /*0920*/ 	.short	0x010b
        /*0922*/ 	.byte	0x15
	.zero		1


	//   ....[128]....
        /*0924*/ 	.word	0x00005e30
        /*0928*/ 	.word	0x000000ff
        /*092c*/ 	.word	0x00000000
        /*0930*/ 	.short	0x0101
        /*0932*/ 	.byte	0x34
	.zero		1


	//   ....[129]....
        /*0934*/ 	.word	0x00005e60
        /*0938*/ 	.word	0x000000ff
        /*093c*/ 	.word	0x00000120
        /*0940*/ 	.short	0x010a
        /*0942*/ 	.byte	0x15
	.zero		1


	//   ....[130]....
        /*0944*/ 	.word	0x00005e80
        /*0948*/ 	.word	0x000000ff
        /*094c*/ 	.word	0x00000128
        /*0950*/ 	.short	0x010a
        /*0952*/ 	.byte	0x15
	.zero		1


	//   ....[131]....
        /*0954*/ 	.word	0x00005ea0
        /*0958*/ 	.word	0x000000ff
        /*095c*/ 	.word	0x00000130
        /*0960*/ 	.short	0x010a
        /*0962*/ 	.byte	0x15
	.zero		1


	//   ....[132]....
        /*0964*/ 	.word	0x00005ee0
        /*0968*/ 	.word	0x00000000
        /*096c*/ 	.word	0x00000138
        /*0970*/ 	.short	0x010a
        /*0972*/ 	.byte	0xff
	.zero		1


	//   ....[133]....
        /*0974*/ 	.word	0x000061e0
        /*0978*/ 	.word	0x00000003
        /*097c*/ 	.word	0x00000150
        /*0980*/ 	.short	0x010a
        /*0982*/ 	.byte	0xff
	.zero		1


	//   ....[134]....
        /*0984*/ 	.word	0x00006360
        /*0988*/ 	.word	0x00000000
        /*098c*/ 	.word	0x00000000
        /*0990*/ 	.short	0x0101
        /*0992*/ 	.byte	0xff
	.zero		1


	//   ....[135]....
        /*0994*/ 	.word	0x00006e50
        /*0998*/ 	.word	0x00000003
        /*099c*/ 	.word	0x00000100
        /*09a0*/ 	.short	0x010a
        /*09a2*/ 	.byte	0xff
	.zero		1


	//   ....[136]....
        /*09a4*/ 	.word	0x00006e60
        /*09a8*/ 	.word	0x00000050
        /*09ac*/ 	.word	0x00000170
        /*09b0*/ 	.short	0x010a
        /*09b2*/ 	.byte	0xff
	.zero		1


	//   ....[137]....
        /*09b4*/ 	.word	0x00006fd0
        /*09b8*/ 	.word	0x00000003
        /*09bc*/ 	.word	0x00000100
        /*09c0*/ 	.short	0x010a
        /*09c2*/ 	.byte	0xff
	.zero		1


	//   ....[138]....
        /*09c4*/ 	.word	0x000070f0
        /*09c8*/ 	.word	0x00000000
        /*09cc*/ 	.word	0x00000000
        /*09d0*/ 	.short	0x0101
        /*09d2*/ 	.byte	0xff
	.zero		1


	//   ....[139]....
        /*09d4*/ 	.word	0x00007170
        /*09d8*/ 	.word	0x00000050
        /*09dc*/ 	.word	0x00000170
        /*09e0*/ 	.short	0x010a
        /*09e2*/ 	.byte	0xff
	.zero		1


	//   ....[140]....
        /*09e4*/ 	.word	0x00007d40
        /*09e8*/ 	.word	0x00000000
        /*09ec*/ 	.word	0x00000100
        /*09f0*/ 	.short	0x010a
        /*09f2*/ 	.byte	0xff
	.zero		1


	//   ....[141]....
        /*09f4*/ 	.word	0x00007df0
        /*09f8*/ 	.word	0x00000000
        /*09fc*/ 	.word	0x00000100
        /*0a00*/ 	.short	0x010a
        /*0a02*/ 	.byte	0xff
	.zero		1


	//   ....[142]....
        /*0a04*/ 	.word	0x00007f10
        /*0a08*/ 	.word	0x00000000
        /*0a0c*/ 	.word	0x00000000
        /*0a10*/ 	.short	0x0101
        /*0a12*/ 	.byte	0xff
	.zero		1


	//   ....[143]....
        /*0a14*/ 	.word	0x00008ad0
        /*0a18*/ 	.word	0x00000000
        /*0a1c*/ 	.word	0x00000100
        /*0a20*/ 	.short	0x010a
        /*0a22*/ 	.byte	0xff
	.zero		1


	//   ....[144]....
        /*0a24*/ 	.word	0x00008b80
        /*0a28*/ 	.word	0x00000000
        /*0a2c*/ 	.word	0x00000100
        /*0a30*/ 	.short	0x010a
        /*0a32*/ 	.byte	0xff
	.zero		1


	//   ....[145]....
        /*0a34*/ 	.word	0x00008cb0
        /*0a38*/ 	.word	0x00000000
        /*0a3c*/ 	.word	0x00000000
        /*0a40*/ 	.short	0x0101
        /*0a42*/ 	.byte	0xff
	.zero		1


	//   ....[146]....
        /*0a44*/ 	.word	0x00009890
        /*0a48*/ 	.word	0x00000000
        /*0a4c*/ 	.word	0x00000100
        /*0a50*/ 	.short	0x010a
        /*0a52*/ 	.byte	0xff
	.zero		1


	//   ....[147]....
        /*0a54*/ 	.word	0x00009940
        /*0a58*/ 	.word	0x00000000
        /*0a5c*/ 	.word	0x00000100
        /*0a60*/ 	.short	0x010a
        /*0a62*/ 	.byte	0xff
	.zero		1


	//   ....[148]....
        /*0a64*/ 	.word	0x00009a60
        /*0a68*/ 	.word	0x00000000
        /*0a6c*/ 	.word	0x00000000
        /*0a70*/ 	.short	0x0101
        /*0a72*/ 	.byte	0xff
	.zero		1


	//   ....[149]....
        /*0a74*/ 	.word	0x00009d20
        /*0a78*/ 	.word	0x00000050
        /*0a7c*/ 	.word	0x00000000
        /*0a80*/ 	.short	0x0101
        /*0a82*/ 	.byte	0xff
	.zero		1


	//   ....[150]....
        /*0a84*/ 	.word	0x0000a7a0
        /*0a88*/ 	.word	0x00000000
        /*0a8c*/ 	.word	0x000001c0
        /*0a90*/ 	.short	0x010a
        /*0a92*/ 	.byte	0xff
	.zero		1


	//   ....[151]....
        /*0a94*/ 	.word	0x0000a800
        /*0a98*/ 	.word	0x00000000
        /*0a9c*/ 	.word	0x00000080
        /*0aa0*/ 	.short	0x010a
        /*0aa2*/ 	.byte	0xff
	.zero		1


	//   ....[152]....
        /*0aa4*/ 	.word	0x0000a860
        /*0aa8*/ 	.word	0x00000000
        /*0aac*/ 	.word	0x00000080
        /*0ab0*/ 	.short	0x010a
        /*0ab2*/ 	.byte	0xff
	.zero		1


	//   ....[153]....
        /*0ab4*/ 	.word	0x0000a8b0
        /*0ab8*/ 	.word	0x00000003
        /*0abc*/ 	.word	0x00000150
        /*0ac0*/ 	.short	0x010a
        /*0ac2*/ 	.byte	0xff
	.zero		1


	//   ....[154]....
        /*0ac4*/ 	.word	0x0000a910
        /*0ac8*/ 	.word	0x00000000
        /*0acc*/ 	.word	0x00000000
        /*0ad0*/ 	.short	0x010a
        /*0ad2*/ 	.byte	0xff
	.zero		1


	//   ....[155]....
        /*0ad4*/ 	.word	0x0000a970
        /*0ad8*/ 	.word	0x00000000
        /*0adc*/ 	.word	0x00000000
        /*0ae0*/ 	.short	0x010a
        /*0ae2*/ 	.byte	0xff
	.zero		1


	//   ....[156]....
        /*0ae4*/ 	.word	0x0000a9d0
        /*0ae8*/ 	.word	0x00000000
        /*0aec*/ 	.word	0x00000000
        /*0af0*/ 	.short	0x010a
        /*0af2*/ 	.byte	0xff
	.zero		1


	//   ....[157]....
        /*0af4*/ 	.word	0x0000aa30
        /*0af8*/ 	.word	0x00000000
        /*0afc*/ 	.word	0x00000000
        /*0b00*/ 	.short	0x010a
        /*0b02*/ 	.byte	0xff
	.zero		1


	//   ....[158]....
        /*0b04*/ 	.word	0x0000aa90
        /*0b08*/ 	.word	0x00000000
        /*0b0c*/ 	.word	0x00000000
        /*0b10*/ 	.short	0x010a
        /*0b12*/ 	.byte	0xff
	.zero		1


	//   ....[159]....
        /*0b14*/ 	.word	0x0000aaf0
        /*0b18*/ 	.word	0x00000000
        /*0b1c*/ 	.word	0x00000000
        /*0b20*/ 	.short	0x010a
        /*0b22*/ 	.byte	0xff
	.zero		1


	//   ....[160]....
        /*0b24*/ 	.word	0x0000ab50
        /*0b28*/ 	.word	0x00000000
        /*0b2c*/ 	.word	0x00000000
        /*0b30*/ 	.short	0x010a
        /*0b32*/ 	.byte	0xff
	.zero		1


	//   ....[161]....
        /*0b34*/ 	.word	0x0000abb0
        /*0b38*/ 	.word	0x00000000
        /*0b3c*/ 	.word	0x00000000
        /*0b40*/ 	.short	0x010a
        /*0b42*/ 	.byte	0xff
	.zero		1


	//   ....[162]....
        /*0b44*/ 	.word	0x0000ac10
        /*0b48*/ 	.word	0x00000000
        /*0b4c*/ 	.word	0x00000000
        /*0b50*/ 	.short	0x010a
        /*0b52*/ 	.byte	0xff
	.zero		1


	//   ....[163]....
        /*0b54*/ 	.word	0x0000ac70
        /*0b58*/ 	.word	0x00000000
        /*0b5c*/ 	.word	0x00000000
        /*0b60*/ 	.short	0x010a
        /*0b62*/ 	.byte	0xff
	.zero		1


	//   ....[164]....
        /*0b64*/ 	.word	0x0000acd0
        /*0b68*/ 	.word	0x00000000
        /*0b6c*/ 	.word	0x00000000
        /*0b70*/ 	.short	0x010a
        /*0b72*/ 	.byte	0xff
	.zero		1


	//   ....[165]....
        /*0b74*/ 	.word	0x0000ad30
        /*0b78*/ 	.word	0x00000000
        /*0b7c*/ 	.word	0x00000000
        /*0b80*/ 	.short	0x010a
        /*0b82*/ 	.byte	0xff
	.zero		1


	//   ....[166]....
        /*0b84*/ 	.word	0x0000ad90
        /*0b88*/ 	.word	0x00000000
        /*0b8c*/ 	.word	0x00000000
        /*0b90*/ 	.short	0x010a
        /*0b92*/ 	.byte	0xff
	.zero		1


	//   ....[167]....
        /*0b94*/ 	.word	0x0000adf0
        /*0b98*/ 	.word	0x00000000
        /*0b9c*/ 	.word	0x00000000
        /*0ba0*/ 	.short	0x010a
        /*0ba2*/ 	.byte	0xff
	.zero		1


	//   ....[168]....
        /*0ba4*/ 	.word	0x0000ae50
        /*0ba8*/ 	.word	0x00000000
        /*0bac*/ 	.word	0x00000000
        /*0bb0*/ 	.short	0x010a
        /*0bb2*/ 	.byte	0xff
	.zero		1


	//   ....[169]....
        /*0bb4*/ 	.word	0x0000aea0
        /*0bb8*/ 	.word	0x00000002
        /*0bbc*/ 	.word	0x000001b0
        /*0bc0*/ 	.short	0x010a
        /*0bc2*/ 	.byte	0xff
	.zero		1


	//   ....[170]....
        /*0bc4*/ 	.word	0x0000af00
        /*0bc8*/ 	.word	0x00000002
        /*0bcc*/ 	.word	0x00000160
        /*0bd0*/ 	.short	0x010a
        /*0bd2*/ 	.byte	0xff
	.zero		1


	//   ....[171]....
        /*0bd4*/ 	.word	0x0000af50
        /*0bd8*/ 	.word	0x00000002
        /*0bdc*/ 	.word	0x00000150
        /*0be0*/ 	.short	0x010a
        /*0be2*/ 	.byte	0xff
	.zero		1


	//   ....[172]....
        /*0be4*/ 	.word	0x0000afb0
        /*0be8*/ 	.word	0x00000000
        /*0bec*/ 	.word	0x00000160
        /*0bf0*/ 	.short	0x010a
        /*0bf2*/ 	.byte	0xff
	.zero		1


	//   ....[173]....
        /*0bf4*/ 	.word	0x0000b010
        /*0bf8*/ 	.word	0x00000005
        /*0bfc*/ 	.word	0x00000008
        /*0c00*/ 	.short	0x010a
        /*0c02*/ 	.byte	0xff
	.zero		1


	//   ....[174]....
        /*0c04*/ 	.word	0x0000b0f0
        /*0c08*/ 	.word	0x00000000
        /*0c0c*/ 	.word	0x00000008
        /*0c10*/ 	.short	0x010a
        /*0c12*/ 	.byte	0xff
	.zero		1


	//   ....[175]....
        /*0c14*/ 	.word	0x0000b140
        /*0c18*/ 	.word	0x00000000
        /*0c1c*/ 	.word	0x00000150
        /*0c20*/ 	.short	0x010a
        /*0c22*/ 	.byte	0xff
	.zero		1


	//   ....[176]....
        /*0c24*/ 	.word	0x0000b1a0
        /*0c28*/ 	.word	0x00000000
        /*0c2c*/ 	.word	0x00000190
        /*0c30*/ 	.short	0x010a
        /*0c32*/ 	.byte	0xff
	.zero		1


	//   ....[177]....
        /*0c34*/ 	.word	0x0000b200
        /*0c38*/ 	.word	0x00000000
        /*0c3c*/ 	.word	0x00000000
        /*0c40*/ 	.short	0x010a
        /*0c42*/ 	.byte	0xff
	.zero		1


	//   ....[178]....
        /*0c44*/ 	.word	0x0000b260
        /*0c48*/ 	.word	0x00000000
        /*0c4c*/ 	.word	0x00000000
        /*0c50*/ 	.short	0x010a
        /*0c52*/ 	.byte	0xff
	.zero		1


	//   ....[179]....
        /*0c54*/ 	.word	0x0000b2c0
        /*0c58*/ 	.word	0x00000000
        /*0c5c*/ 	.word	0x00000000
        /*0c60*/ 	.short	0x010a
        /*0c62*/ 	.byte	0xff
	.zero		1


	//   ....[180]....
        /*0c64*/ 	.word	0x0000b320
        /*0c68*/ 	.word	0x00000000
        /*0c6c*/ 	.word	0x00000000
        /*0c70*/ 	.short	0x010a
        /*0c72*/ 	.byte	0xff
	.zero		1


	//   ....[181]....
        /*0c74*/ 	.word	0x0000b380
        /*0c78*/ 	.word	0x00000000
        /*0c7c*/ 	.word	0x000001d0
        /*0c80*/ 	.short	0x010a
        /*0c82*/ 	.byte	0xff
	.zero		1


	//   ....[182]....
        /*0c84*/ 	.word	0x0000b3d0
        /*0c88*/ 	.word	0x00000008
        /*0c8c*/ 	.word	0x00000150
        /*0c90*/ 	.short	0x010a
        /*0c92*/ 	.byte	0xff
	.zero		1


	//   ....[183]....
        /*0c94*/ 	.word	0x0000b430
        /*0c98*/ 	.word	0x00000000
        /*0c9c*/ 	.word	0x00000148
        /*0ca0*/ 	.short	0x010a
        /*0ca2*/ 	.byte	0xff
	.zero		1


	//   ....[184]....
        /*0ca4*/ 	.word	0x0000b490
        /*0ca8*/ 	.word	0x00000000
        /*0cac*/ 	.word	0x00000120
        /*0cb0*/ 	.short	0x010a
        /*0cb2*/ 	.byte	0xff
	.zero		1


	//   ....[185]....
        /*0cb4*/ 	.word	0x0000b4f0
        /*0cb8*/ 	.word	0x00000000
        /*0cbc*/ 	.word	0x00000128
        /*0cc0*/ 	.short	0x010a
        /*0cc2*/ 	.byte	0xff
	.zero		1


	//   ....[186]....
        /*0cc4*/ 	.word	0x0000b550
        /*0cc8*/ 	.word	0x00000000
        /*0ccc*/ 	.word	0x00000130
        /*0cd0*/ 	.short	0x010a
        /*0cd2*/ 	.byte	0xff
	.zero		1


	//   ....[187]....
        /*0cd4*/ 	.word	0x0000b5b0
        /*0cd8*/ 	.word	0x00000000
        /*0cdc*/ 	.word	0x00000138
        /*0ce0*/ 	.short	0x010a
        /*0ce2*/ 	.byte	0xff
	.zero		1


	//   ....[188]....
        /*0ce4*/ 	.word	0x0000b610
        /*0ce8*/ 	.word	0x00000000
        /*0cec*/ 	.word	0x00000120
        /*0cf0*/ 	.short	0x010a
        /*0cf2*/ 	.byte	0xff
	.zero		1


	//   ....[189]....
        /*0cf4*/ 	.word	0x0000b670
        /*0cf8*/ 	.word	0x00000000
        /*0cfc*/ 	.word	0x00000128
        /*0d00*/ 	.short	0x010a
        /*0d02*/ 	.byte	0xff
	.zero		1


	//   ....[190]....
        /*0d04*/ 	.word	0x0000b6d0
        /*0d08*/ 	.word	0x00000000
        /*0d0c*/ 	.word	0x00000130
        /*0d10*/ 	.short	0x010a
        /*0d12*/ 	.byte	0xff
	.zero		1


	//   ....[191]....
        /*0d14*/ 	.word	0x0000b720
        /*0d18*/ 	.word	0x00000003
        /*0d1c*/ 	.word	0x00000150
        /*0d20*/ 	.short	0x010a
        /*0d22*/ 	.byte	0xff
	.zero		1


	//   ....[192]....
        /*0d24*/ 	.word	0x0000b770
        /*0d28*/ 	.word	0x00000003
        /*0d2c*/ 	.word	0x00000100
        /*0d30*/ 	.short	0x010a
        /*0d32*/ 	.byte	0xff
	.zero		1


	//   ....[193]....
        /*0d34*/ 	.word	0x0000b7c0
        /*0d38*/ 	.word	0x00000050
        /*0d3c*/ 	.word	0x00000170
        /*0d40*/ 	.short	0x010a
        /*0d42*/ 	.byte	0xff
	.zero		1


	//   ....[194]....
        /*0d44*/ 	.word	0x0000b810
        /*0d48*/ 	.word	0x00000000
        /*0d4c*/ 	.word	0x00000100
        /*0d50*/ 	.short	0x010a
        /*0d52*/ 	.byte	0xff
	.zero		1


	//   ....[195]....
        /*0d54*/ 	.word	0x0000b860
        /*0d58*/ 	.word	0x00000000
        /*0d5c*/ 	.word	0x00000100
        /*0d60*/ 	.short	0x010a
        /*0d62*/ 	.byte	0xff
	.zero		1


	//   ....[196]....
        /*0d64*/ 	.word	0x0000b8b0
        /*0d68*/ 	.word	0x00000000
        /*0d6c*/ 	.word	0x00000100
        /*0d70*/ 	.short	0x010a
        /*0d72*/ 	.byte	0xff
	.zero		1


	//----- nvinfo : EIATTR_NUM_MBARRIERS
	.align		4
.L_48:
        /*0d74*/ 	.byte	0x03, 0x38
        /*0d76*/ 	.short	0x003b


	//----- nvinfo : EIATTR_EXIT_INSTR_OFFSETS
	.align		4
        /*0d78*/ 	.byte	0x04, 0x1c
        /*0d7a*/ 	.short	(.L_50 - .L_49)


	//   ....[0]....
.L_49:
        /*0d7c*/ 	.word	0x00003370


	//   ....[1]....
        /*0d80*/ 	.word	0x00003860


	//   ....[2]....
        /*0d84*/ 	.word	0x000038c0


	//   ....[3]....
        /*0d88*/ 	.word	0x00004b60


	//   ....[4]....
        /*0d8c*/ 	.word	0x00005f10


	//   ....[5]....
        /*0d90*/ 	.word	0x00005f50


	//   ....[6]....
        /*0d94*/ 	.word	0x0000a790


	//----- nvinfo : EIATTR_MAX_THREADS
	.align		4
.L_50:
        /*0d98*/ 	.byte	0x04, 0x05
        /*0d9a*/ 	.short	(.L_52 - .L_51)
.L_51:
        /*0d9c*/ 	.word	0x00000100
        /*0da0*/ 	.word	0x00000001
        /*0da4*/ 	.word	0x00000001


	//----- nvinfo : EIATTR_CRS_STACK_SIZE
	.align		4
.L_52:
        /*0da8*/ 	.byte	0x04, 0x1e
        /*0daa*/ 	.short	(.L_54 - .L_53)
.L_53:
        /*0dac*/ 	.word	0x00000000


	//----- nvinfo : EIATTR_CBANK_PARAM_SIZE
	.align		4
.L_54:
        /*0db0*/ 	.byte	0x03, 0x19
        /*0db2*/ 	.short	0x0800


	//----- nvinfo : EIATTR_PARAM_CBANK
	.align		4
        /*0db4*/ 	.byte	0x04, 0x0a
        /*0db6*/ 	.short	(.L_56 - .L_55)
	.align		4
.L_55:
        /*0db8*/ 	.word	index@(.nv.constant0._ZN7cutlass13device_kernelINS_4gemm6kernel13GemmUniversalIN4cute5tupleIJiiiiEEENS1_10collective13CollectiveMmaINS1_35MainloopSm100TmaUmmaWarpSpecializedILi16ELi2ELi4ENS5_IJNS4_1CILi4EEENSA_ILi1EEESC_EEEEENS5_IJNSA_ILi128EEENSA_ILi256EEENSA_ILi64EEEEEEaNS5_IJlSC_lEEEaSJ_NS4_8TiledMMAINS4_8MMA_AtomIJNS4_21SM100_MMA_S8_2x1SM_SSIaaiLi128ELi256ELNS4_4UMMA5MajorE0ELSO_0ELNSN_8SaturateE0EEEEEENS4_6LayoutINS5_IJSC_SC_SC_EEENS5_IJNSA_ILi0EEESU_SU_EEEEENS5_IJNS4_10UnderscoreESX_SX_EEEEENS4_18SM100_TMA_2SM_LOADENS4_14ComposedLayoutINS4_7SwizzleILi2ELi4ELi3EEENS4_18smem_ptr_flag_bitsILi8EEENSS_INS5_IJNSA_ILi8EEESH_EEENS5_IJSH_SC_EEEEEEEvNS4_8identityENS4_28SM100_TMA_2SM_LOAD_MULTICASTES1A_vS1B_EENS_8epilogue10collective18CollectiveEpilogueINS1E_23Sm100TmaWarpSpecializedILi4ELi2ELi32ELb0ELb0EEEJNS5_IJSH_SG_SH_EEENS5_IJNSS_ISH_SC_EENSS_INS5_IJNSA_ILi32EEENSA_ILi2EEEEEENS5_IJSC_SF_EEEEEEEEaSJ_aSJ_NS1E_6fusion15FusionCallbacksIS1I_NS1R_17LinearCombinationIaiaiLNS_15FloatRoundStyleE2EEES1J_S1Q_JEEENS4_5SM1004TMEM4LOAD26SM100_TMEM_LOAD_32dp32b32xENS4_13SM90_TMA_LOADENS11_INS12_ILi1ELi4ELi3EEES15_NSS_INS5_IJS16_S1L_EEENS5_IJS1L_SC_EEEEEEENS4_39AutoVectorizingCopyWithAssumedAlignmentILi128EEENS4_14SM90_TMA_STOREES26_S28_S28_EEEvvEEEEvNT_6ParamsE)
        /*0dbc*/ 	.short	0x0380
        /*0dbe*/ 	.short	0x0800


	//----- nvinfo : EIATTR_SW_WAR
	.align		4
.L_56:
        /*0dc0*/ 	.byte	0x04, 0x36
        /*0dc2*/ 	.short	(.L_58 - .L_57)
.L_57:
        /*0dc4*/ 	.word	0x00000008
.L_58:


//--------------------- .nv.callgraph             --------------------------
	.section	.nv.callgraph,"",@"SHT_CUDA_CALLGRAPH"
	.align	4
	.sectionentsize	8
	.align		4
        /*0000*/ 	.word	0x00000000
	.align		4
        /*0004*/ 	.word	0xffffffff
	.align		4
        /*0008*/ 	.word	index@(_ZN7cutlass13device_kernelINS_4gemm6kernel13GemmUniversalIN4cute5tupleIJiiiiEEENS1_10collective13CollectiveMmaINS1_35MainloopSm100TmaUmmaWarpSpecializedILi16ELi2ELi4ENS5_IJNS4_1CILi4EEENSA_ILi1EEESC_EEEEENS5_IJNSA_ILi128EEENSA_ILi256EEENSA_ILi64EEEEEEaNS5_IJlSC_lEEEaSJ_NS4_8TiledMMAINS4_8MMA_AtomIJNS4_21SM100_MMA_S8_2x1SM_SSIaaiLi128ELi256ELNS4_4UMMA5MajorE0ELSO_0ELNSN_8SaturateE0EEEEEENS4_6LayoutINS5_IJSC_SC_SC_EEENS5_IJNSA_ILi0EEESU_SU_EEEEENS5_IJNS4_10UnderscoreESX_SX_EEEEENS4_18SM100_TMA_2SM_LOADENS4_14ComposedLayoutINS4_7SwizzleILi2ELi4ELi3EEENS4_18smem_ptr_flag_bitsILi8EEENSS_INS5_IJNSA_ILi8EEESH_EEENS5_IJSH_SC_EEEEEEEvNS4_8identityENS4_28SM100_TMA_2SM_LOAD_MULTICASTES1A_vS1B_EENS_8epilogue10collective18CollectiveEpilogueINS1E_23Sm100TmaWarpSpecializedILi4ELi2ELi32ELb0ELb0EEEJNS5_IJSH_SG_SH_EEENS5_IJNSS_ISH_SC_EENSS_INS5_IJNSA_ILi32EEENSA_ILi2EEEEEENS5_IJSC_SF_EEEEEEEEaSJ_aSJ_NS1E_6fusion15FusionCallbacksIS1I_NS1R_17LinearCombinationIaiaiLNS_15FloatRoundStyleE2EEES1J_S1Q_JEEENS4_5SM1004TMEM4LOAD26SM100_TMEM_LOAD_32dp32b32xENS4_13SM90_TMA_LOADENS11_INS12_ILi1ELi4ELi3EEES15_NSS_INS5_IJS16_S1L_EEENS5_IJS1L_SC_EEEEEEENS4_39AutoVectorizingCopyWithAssumedAlignmentILi128EEENS4_14SM90_TMA_STOREES26_S28_S28_EEEvvEEEEvNT_6ParamsE)
	.align		4
        /*000c*/ 	.word	index@(__assertfail)
	.align		4
        /*0010*/ 	.word	0x00000000
	.align		4
        /*0014*/ 	.word	0xfffffffe
	.align		4
        /*0018*/ 	.word	0x00000000
	.align		4
        /*001c*/ 	.word	0xfffffffd
	.align		4
        /*0020*/ 	.word	0x00000000
	.align		4
        /*0024*/ 	.word	0xfffffffc


//--------------------- .nv.constant4             --------------------------
	.section	.nv.constant4,"a",@progbits
	.align	8
	.align		8
.nv.constant4:
        /*0000*/ 	.dword	__assertfail
	.align		8
        /*0008*/ 	.dword	__unnamed_1
	.align		8
        /*0010*/ 	.dword	__unnamed_2
	.align		8
        /*0018*/ 	.dword	__unnamed_3
	.align		8
        /*0020*/ 	.dword	_ZN40_INTERNAL_81db7af4_4_k_cu_3500c0bd_280024cuda3std3__45__cpo5beginE
	.align		8
        /*0028*/ 	.dword	_ZN40_INTERNAL_81db7af4_4_k_cu_3500c0bd_280024cuda3std3__45__cpo3endE
	.align		8
        /*0030*/ 	.dword	_ZN40_INTERNAL_81db7af4_4_k_cu_3500c0bd_280024cuda3std3__45__cpo6cbeginE
	.align		8
        /*0038*/ 	.dword	_ZN40_INTERNAL_81db7af4_4_k_cu_3500c0bd_280024cuda3std3__45__cpo4cendE
	.align		8
        /*0040*/ 	.dword	_ZN40_INTERNAL_81db7af4_4_k_cu_3500c0bd_280024cuda3std3__442_GLOBAL__N__81db7af4_4_k_cu_3500c0bd_280026ignoreE
	.align		8
        /*0048*/ 	.dword	_ZN40_INTERNAL_81db7af4_4_k_cu_3500c0bd_280024cuda3std3__419piecewise_constructE
	.align		8
        /*0050*/ 	.dword	_ZN40_INTERNAL_81db7af4_4_k_cu_3500c0bd_280024cuda3std3__48in_placeE
	.align		8
        /*0058*/ 	.dword	_ZN40_INTERNAL_81db7af4_4_k_cu_3500c0bd_280024cuda3std6ranges3__45__cpo4swapE
	.align		8
        /*0060*/ 	.dword	_ZN40_INTERNAL_81db7af4_4_k_cu_3500c0bd_280024cuda3std6ranges3__45__cpo9iter_moveE
	.align		8
        /*0068*/ 	.dword	_ZN40_INTERNAL_81db7af4_4_k_cu_3500c0bd_280024cute7productE
	.align		8
        /*0070*/ 	.dword	_ZN40_INTERNAL_81db7af4_4_k_cu_3500c0bd_280024cute1_E
	.align		8
        /*0078*/ 	.dword	$str$25
	.align		8
        /*0080*/ 	.dword	$str$26
	.align		8
        /*0088*/ 	.dword	$str$27
	.align		8
        /*0090*/ 	.dword	$str$28


//--------------------- .text._ZN7cutlass13device_kernelINS_4gemm6kernel13GemmUniversalIN4cute5tupleIJiiiiEEENS1_10collective13CollectiveMmaINS1_35MainloopSm100TmaUmmaWarpSpecializedILi16ELi2ELi4ENS5_IJNS4_1CILi4EEENSA_ILi1EEESC_EEEEENS5_IJNSA_ILi128EEENSA_ILi256EEENSA_ILi64EEEEEEaNS5_IJlSC_lEEEaSJ_NS4_8TiledMMAINS4_8MMA_AtomIJNS4_21SM100_MMA_S8_2x1SM_SSIaaiLi128ELi256ELNS4_4UMMA5MajorE0ELSO_0ELNSN_8SaturateE0EEEEEENS4_6LayoutINS5_IJSC_SC_SC_EEENS5_IJNSA_ILi0EEESU_SU_EEEEENS5_IJNS4_10UnderscoreESX_SX_EEEEENS4_18SM100_TMA_2SM_LOADENS4_14ComposedLayoutINS4_7SwizzleILi2ELi4ELi3EEENS4_18smem_ptr_flag_bitsILi8EEENSS_INS5_IJNSA_ILi8EEESH_EEENS5_IJSH_SC_EEEEEEEvNS4_8identityENS4_28SM100_TMA_2SM_LOAD_MULTICASTES1A_vS1B_EENS_8epilogue10collective18CollectiveEpilogueINS1E_23Sm100TmaWarpSpecializedILi4ELi2ELi32ELb0ELb0EEEJNS5_IJSH_SG_SH_EEENS5_IJNSS_ISH_SC_EENSS_INS5_IJNSA_ILi32EEENSA_ILi2EEEEEENS5_IJSC_SF_EEEEEEEEaSJ_aSJ_NS1E_6fusion15FusionCallbacksIS1I_NS1R_17LinearCombinationIaiaiLNS_15FloatRoundStyleE2EEES1J_S1Q_JEEENS4_5SM1004TMEM4LOAD26SM100_TMEM_LOAD_32dp32b32xENS4_13SM90_TMA_LOADENS11_INS12_ILi1ELi4ELi3EEES15_NSS_INS5_IJS16_S1L_EEENS5_IJS1L_SC_EEEEEEENS4_39AutoVectorizingCopyWithAssumedAlignmentILi128EEENS4_14SM90_TMA_STOREES26_S28_S28_EEEvvEEEEvNT_6ParamsE --------------------------
	.section	.text._ZN7cutlass13device_kernelINS_4gemm6kernel13GemmUniversalIN4cute5tupleIJiiiiEEENS1_10collective13CollectiveMmaINS1_35MainloopSm100TmaUmmaWarpSpecializedILi16ELi2ELi4ENS5_IJNS4_1CILi4EEENSA_ILi1EEESC_EEEEENS5_IJNSA_ILi128EEENSA_ILi256EEENSA_ILi64EEEEEEaNS5_IJlSC_lEEEaSJ_NS4_8TiledMMAINS4_8MMA_AtomIJNS4_21SM100_MMA_S8_2x1SM_SSIaaiLi128ELi256ELNS4_4UMMA5MajorE0ELSO_0ELNSN_8SaturateE0EEEEEENS4_6LayoutINS5_IJSC_SC_SC_EEENS5_IJNSA_ILi0EEESU_SU_EEEEENS5_IJNS4_10UnderscoreESX_SX_EEEEENS4_18SM100_TMA_2SM_LOADENS4_14ComposedLayoutINS4_7SwizzleILi2ELi4ELi3EEENS4_18smem_ptr_flag_bitsILi8EEENSS_INS5_IJNSA_ILi8EEESH_EEENS5_IJSH_SC_EEEEEEEvNS4_8identityENS4_28SM100_TMA_2SM_LOAD_MULTICASTES1A_vS1B_EENS_8epilogue10collective18CollectiveEpilogueINS1E_23Sm100TmaWarpSpecializedILi4ELi2ELi32ELb0ELb0EEEJNS5_IJSH_SG_SH_EEENS5_IJNSS_ISH_SC_EENSS_INS5_IJNSA_ILi32EEENSA_ILi2EEEEEENS5_IJSC_SF_EEEEEEEEaSJ_aSJ_NS1E_6fusion15FusionCallbacksIS1I_NS1R_17LinearCombinationIaiaiLNS_15FloatRoundStyleE2EEES1J_S1Q_JEEENS4_5SM1004TMEM4LOAD26SM100_TMEM_LOAD_32dp32b32xENS4_13SM90_TMA_LOADENS11_INS12_ILi1ELi4ELi3EEES15_NSS_INS5_IJS16_S1L_EEENS5_IJS1L_SC_EEEEEEENS4_39AutoVectorizingCopyWithAssumedAlignmentILi128EEENS4_14SM90_TMA_STOREES26_S28_S28_EEEvvEEEEvNT_6ParamsE,"ax",@progbits
	.align	128
.text._ZN7cutlass13device_kernelINS_4gemm6kernel13GemmUniversalIN4cute5tupleIJiiiiEEENS1_10collective13CollectiveMmaINS1_35MainloopSm100TmaUmmaWarpSpecializedILi16ELi2ELi4ENS5_IJNS4_1CILi4EEENSA_ILi1EEESC_EEEEENS5_IJNSA_ILi128EEENSA_ILi256EEENSA_ILi64EEEEEEaNS5_IJlSC_lEEEaSJ_NS4_8TiledMMAINS4_8MMA_AtomIJNS4_21SM100_MMA_S8_2x1SM_SSIaaiLi128ELi256ELNS4_4UMMA5MajorE0ELSO_0ELNSN_8SaturateE0EEEEEENS4_6LayoutINS5_IJSC_SC_SC_EEENS5_IJNSA_ILi0EEESU_SU_EEEEENS5_IJNS4_10UnderscoreESX_SX_EEEEENS4_18SM100_TMA_2SM_LOADENS4_14ComposedLayoutINS4_7SwizzleILi2ELi4ELi3EEENS4_18smem_ptr_flag_bitsILi8EEENSS_INS5_IJNSA_ILi8EEESH_EEENS5_IJSH_SC_EEEEEEEvNS4_8identityENS4_28SM100_TMA_2SM_LOAD_MULTICASTES1A_vS1B_EENS_8epilogue10collective18CollectiveEpilogueINS1E_23Sm100TmaWarpSpecializedILi4ELi2ELi32ELb0ELb0EEEJNS5_IJSH_SG_SH_EEENS5_IJNSS_ISH_SC_EENSS_INS5_IJNSA_ILi32EEENSA_ILi2EEEEEENS5_IJSC_SF_EEEEEEEEaSJ_aSJ_NS1E_6fusion15FusionCallbacksIS1I_NS1R_17LinearCombinationIaiaiLNS_15FloatRoundStyleE2EEES1J_S1Q_JEEENS4_5SM1004TMEM4LOAD26SM100_TMEM_LOAD_32dp32b32xENS4_13SM90_TMA_LOADENS11_INS12_ILi1ELi4ELi3EEES15_NSS_INS5_IJS16_S1L_EEENS5_IJS1L_SC_EEEEEEENS4_39AutoVectorizingCopyWithAssumedAlignmentILi128EEENS4_14SM90_TMA_STOREES26_S28_S28_EEEvvEEEEvNT_6ParamsE:
        .type           _ZN7cutlass13device_kernelINS_4gemm6kernel13GemmUniversalIN4cute5tupleIJiiiiEEENS1_10collective13CollectiveMmaINS1_35MainloopSm100TmaUmmaWarpSpecializedILi16ELi2ELi4ENS5_IJNS4_1CILi4EEENSA_ILi1EEESC_EEEEENS5_IJNSA_ILi128EEENSA_ILi256EEENSA_ILi64EEEEEEaNS5_IJlSC_lEEEaSJ_NS4_8TiledMMAINS4_8MMA_AtomIJNS4_21SM100_MMA_S8_2x1SM_SSIaaiLi128ELi256ELNS4_4UMMA5MajorE0ELSO_0ELNSN_8SaturateE0EEEEEENS4_6LayoutINS5_IJSC_SC_SC_EEENS5_IJNSA_ILi0EEESU_SU_EEEEENS5_IJNS4_10UnderscoreESX_SX_EEEEENS4_18SM100_TMA_2SM_LOADENS4_14ComposedLayoutINS4_7SwizzleILi2ELi4ELi3EEENS4_18smem_ptr_flag_bitsILi8EEENSS_INS5_IJNSA_ILi8EEESH_EEENS5_IJSH_SC_EEEEEEEvNS4_8identityENS4_28SM100_TMA_2SM_LOAD_MULTICASTES1A_vS1B_EENS_8epilogue10collective18CollectiveEpilogueINS1E_23Sm100TmaWarpSpecializedILi4ELi2ELi32ELb0ELb0EEEJNS5_IJSH_SG_SH_EEENS5_IJNSS_ISH_SC_EENSS_INS5_IJNSA_ILi32EEENSA_ILi2EEEEEENS5_IJSC_SF_EEEEEEEEaSJ_aSJ_NS1E_6fusion15FusionCallbacksIS1I_NS1R_17LinearCombinationIaiaiLNS_15FloatRoundStyleE2EEES1J_S1Q_JEEENS4_5SM1004TMEM4LOAD26SM100_TMEM_LOAD_32dp32b32xENS4_13SM90_TMA_LOADENS11_INS12_ILi1ELi4ELi3EEES15_NSS_INS5_IJS16_S1L_EEENS5_IJS1L_SC_EEEEEEENS4_39AutoVectorizingCopyWithAssumedAlignmentILi128EEENS4_14SM90_TMA_STOREES26_S28_S28_EEEvvEEEEvNT_6ParamsE,@function
        .size           _ZN7cutlass13device_kernelINS_4gemm6kernel13GemmUniversalIN4cute5tupleIJiiiiEEENS1_10collective13CollectiveMmaINS1_35MainloopSm100TmaUmmaWarpSpecializedILi16ELi2ELi4ENS5_IJNS4_1CILi4EEENSA_ILi1EEESC_EEEEENS5_IJNSA_ILi128EEENSA_ILi256EEENSA_ILi64EEEEEEaNS5_IJlSC_lEEEaSJ_NS4_8TiledMMAINS4_8MMA_AtomIJNS4_21SM100_MMA_S8_2x1SM_SSIaaiLi128ELi256ELNS4_4UMMA5MajorE0ELSO_0ELNSN_8SaturateE0EEEEEENS4_6LayoutINS5_IJSC_SC_SC_EEENS5_IJNSA_ILi0EEESU_SU_EEEEENS5_IJNS4_10UnderscoreESX_SX_EEEEENS4_18SM100_TMA_2SM_LOADENS4_14ComposedLayoutINS4_7SwizzleILi2ELi4ELi3EEENS4_18smem_ptr_flag_bitsILi8EEENSS_INS5_IJNSA_ILi8EEESH_EEENS5_IJSH_SC_EEEEEEEvNS4_8identityENS4_28SM100_TMA_2SM_LOAD_MULTICASTES1A_vS1B_EENS_8epilogue10collective18CollectiveEpilogueINS1E_23Sm100TmaWarpSpecializedILi4ELi2ELi32ELb0ELb0EEEJNS5_IJSH_SG_SH_EEENS5_IJNSS_ISH_SC_EENSS_INS5_IJNSA_ILi32EEENSA_ILi2EEEEEENS5_IJSC_SF_EEEEEEEEaSJ_aSJ_NS1E_6fusion15FusionCallbacksIS1I_NS1R_17LinearCombinationIaiaiLNS_15FloatRoundStyleE2EEES1J_S1Q_JEEENS4_5SM1004TMEM4LOAD26SM100_TMEM_LOAD_32dp32b32xENS4_13SM90_TMA_LOADENS11_INS12_ILi1ELi4ELi3EEES15_NSS_INS5_IJS16_S1L_EEENS5_IJS1L_SC_EEEEEEENS4_39AutoVectorizingCopyWithAssumedAlignmentILi128EEENS4_14SM90_TMA_STOREES26_S28_S28_EEEvvEEEEvNT_6ParamsE,(.L_x_228 - _ZN7cutlass13device_kernelINS_4gemm6kernel13GemmUniversalIN4cute5tupleIJiiiiEEENS1_10collective13CollectiveMmaINS1_35MainloopSm100TmaUmmaWarpSpecializedILi16ELi2ELi4ENS5_IJNS4_1CILi4EEENSA_ILi1EEESC_EEEEENS5_IJNSA_ILi128EEENSA_ILi256EEENSA_ILi64EEEEEEaNS5_IJlSC_lEEEaSJ_NS4_8TiledMMAINS4_8MMA_AtomIJNS4_21SM100_MMA_S8_2x1SM_SSIaaiLi128ELi256ELNS4_4UMMA5MajorE0ELSO_0ELNSN_8SaturateE0EEEEEENS4_6LayoutINS5_IJSC_SC_SC_EEENS5_IJNSA_ILi0EEESU_SU_EEEEENS5_IJNS4_10UnderscoreESX_SX_EEEEENS4_18SM100_TMA_2SM_LOADENS4_14ComposedLayoutINS4_7SwizzleILi2ELi4ELi3EEENS4_18smem_ptr_flag_bitsILi8EEENSS_INS5_IJNSA_ILi8EEESH_EEENS5_IJSH_SC_EEEEEEEvNS4_8identityENS4_28SM100_TMA_2SM_LOAD_MULTICASTES1A_vS1B_EENS_8epilogue10collective18CollectiveEpilogueINS1E_23Sm100TmaWarpSpecializedILi4ELi2ELi32ELb0ELb0EEEJNS5_IJSH_SG_SH_EEENS5_IJNSS_ISH_SC_EENSS_INS5_IJNSA_ILi32EEENSA_ILi2EEEEEENS5_IJSC_SF_EEEEEEEEaSJ_aSJ_NS1E_6fusion15FusionCallbacksIS1I_NS1R_17LinearCombinationIaiaiLNS_15FloatRoundStyleE2EEES1J_S1Q_JEEENS4_5SM1004TMEM4LOAD26SM100_TMEM_LOAD_32dp32b32xENS4_13SM90_TMA_LOADENS11_INS12_ILi1ELi4ELi3EEES15_NSS_INS5_IJS16_S1L_EEENS5_IJS1L_SC_EEEEEEENS4_39AutoVectorizingCopyWithAssumedAlignmentILi128EEENS4_14SM90_TMA_STOREES26_S28_S28_EEEvvEEEEvNT_6ParamsE)
        .other          _ZN7cutlass13device_kernelINS_4gemm6kernel13GemmUniversalIN4cute5tupleIJiiiiEEENS1_10collective13CollectiveMmaINS1_35MainloopSm100TmaUmmaWarpSpecializedILi16ELi2ELi4ENS5_IJNS4_1CILi4EEENSA_ILi1EEESC_EEEEENS5_IJNSA_ILi128EEENSA_ILi256EEENSA_ILi64EEEEEEaNS5_IJlSC_lEEEaSJ_NS4_8TiledMMAINS4_8MMA_AtomIJNS4_21SM100_MMA_S8_2x1SM_SSIaaiLi128ELi256ELNS4_4UMMA5MajorE0ELSO_0ELNSN_8SaturateE0EEEEEENS4_6LayoutINS5_IJSC_SC_SC_EEENS5_IJNSA_ILi0EEESU_SU_EEEEENS5_IJNS4_10UnderscoreESX_SX_EEEEENS4_18SM100_TMA_2SM_LOADENS4_14ComposedLayoutINS4_7SwizzleILi2ELi4ELi3EEENS4_18smem_ptr_flag_bitsILi8EEENSS_INS5_IJNSA_ILi8EEESH_EEENS5_IJSH_SC_EEEEEEEvNS4_8identityENS4_28SM100_TMA_2SM_LOAD_MULTICASTES1A_vS1B_EENS_8epilogue10collective18CollectiveEpilogueINS1E_23Sm100TmaWarpSpecializedILi4ELi2ELi32ELb0ELb0EEEJNS5_IJSH_SG_SH_EEENS5_IJNSS_ISH_SC_EENSS_INS5_IJNSA_ILi32EEENSA_ILi2EEEEEENS5_IJSC_SF_EEEEEEEEaSJ_aSJ_NS1E_6fusion15FusionCallbacksIS1I_NS1R_17LinearCombinationIaiaiLNS_15FloatRoundStyleE2EEES1J_S1Q_JEEENS4_5SM1004TMEM4LOAD26SM100_TMEM_LOAD_32dp32b32xENS4_13SM90_TMA_LOADENS11_INS12_ILi1ELi4ELi3EEES15_NSS_INS5_IJS16_S1L_EEENS5_IJS1L_SC_EEEEEEENS4_39AutoVectorizingCopyWithAssumedAlignmentILi128EEENS4_14SM90_TMA_STOREES26_S28_S28_EEEvvEEEEvNT_6ParamsE,@"STO_CUDA_ENTRY STV_DEFAULT"
_ZN7cutlass13device_kernelINS_4gemm6kernel13GemmUniversalIN4cute5tupleIJiiiiEEENS1_10collective13CollectiveMmaINS1_35MainloopSm100TmaUmmaWarpSpecializedILi16ELi2ELi4ENS5_IJNS4_1CILi4EEENSA_ILi1EEESC_EEEEENS5_IJNSA_ILi128EEENSA_ILi256EEENSA_ILi64EEEEEEaNS5_IJlSC_lEEEaSJ_NS4_8TiledMMAINS4_8MMA_AtomIJNS4_21SM100_MMA_S8_2x1SM_SSIaaiLi128ELi256ELNS4_4UMMA5MajorE0ELSO_0ELNSN_8SaturateE0EEEEEENS4_6LayoutINS5_IJSC_SC_SC_EEENS5_IJNSA_ILi0EEESU_SU_EEEEENS5_IJNS4_10UnderscoreESX_SX_EEEEENS4_18SM100_TMA_2SM_LOADENS4_14ComposedLayoutINS4_7SwizzleILi2ELi4ELi3EEENS4_18smem_ptr_flag_bitsILi8EEENSS_INS5_IJNSA_ILi8EEESH_EEENS5_IJSH_SC_EEEEEEEvNS4_8identityENS4_28SM100_TMA_2SM_LOAD_MULTICASTES1A_vS1B_EENS_8epilogue10collective18CollectiveEpilogueINS1E_23Sm100TmaWarpSpecializedILi4ELi2ELi32ELb0ELb0EEEJNS5_IJSH_SG_SH_EEENS5_IJNSS_ISH_SC_EENSS_INS5_IJNSA_ILi32EEENSA_ILi2EEEEEENS5_IJSC_SF_EEEEEEEEaSJ_aSJ_NS1E_6fusion15FusionCallbacksIS1I_NS1R_17LinearCombinationIaiaiLNS_15FloatRoundStyleE2EEES1J_S1Q_JEEENS4_5SM1004TMEM4LOAD26SM100_TMEM_LOAD_32dp32b32xENS4_13SM90_TMA_LOADENS11_INS12_ILi1ELi4ELi3EEES15_NSS_INS5_IJS16_S1L_EEENS5_IJS1L_SC_EEEEEEENS4_39AutoVectorizingCopyWithAssumedAlignmentILi128EEENS4_14SM90_TMA_STOREES26_S28_S28_EEEvvEEEEvNT_6ParamsE:
[----:B------:R-:W1:Y:S01]  /*0000*/  LDC R1, c[0x0][0x37c] ;  /* 0x0000df00ff017b82 */ /* 0x000e620000000800 */
[----:B------:R-:W2:Y:S01]  /*0010*/  S2R R87, SR_TID.X ;  /* 0x0000000000577919 */ /* 0x000ea20000002100 */
[----:B------:R-:W3:Y:S06]  /*0020*/  LDCU.64 UR8, c[0x0][0x890] ;  /* 0x00011200ff0877ac */ /* 0x000eec0008000a00 */
[----:B------:R-:W4:Y:S01]  /*0030*/  S2UR UR46, SR_CgaCtaId ;  /* 0x00000000002e79c3 */ /* 0x000f220000008800 */
[----:B------:R-:W-:Y:S02]  /*0040*/  PRMT R76, RZ, 0x7610, R76 ;  /* 0x00007610ff4c7816 */ /* 0x000fe4000000004c */
[----:B------:R-:W-:Y:S01]  /*0050*/  ELECT P1, URZ, PT ;  /* 0x0000000000ff782f */ /* 0x000fe20003820000 */
[----:B---3--:R-:W-:-:S04]  /*0060*/  UISETP.NE.U32.AND UP0, UPT, UR8, URZ, UPT ;  /* 0x000000ff0800728c */ /* 0x008fc8000bf05070 */
[----:B------:R-:W-:Y:S02]  /*0070*/  UISETP.NE.AND.EX UP0, UPT, UR9, URZ, UPT, UP0 ;  /* 0x000000ff0900728c */ /* 0x000fe4000bf05300 */
[----:B----4-:R-:W-:Y:S02]  /*0080*/  ULOP3.LUT UR33, UR46, 0x1, URZ, 0xc0, !UPT ;  /* 0x000000012e217892 */ /* 0x010fe4000f8ec0ff */
[----:B------:R-:W-:Y:S01]  /*0090*/  ULOP3.LUT UR34, UR46, 0x1, URZ, 0x3c, !UPT ;  /* 0x000000012e227892 */ /* 0x000fe2000f8e3cff */
[----:B--2---:R-:W-:-:S05]  /*00a0*/  SHF.R.U32.HI R77, RZ, 0x5, R87 ;  /* 0x00000005ff4d7819 */ /* 0x004fca0000011657 */
[----:B------:R-:W2:Y:S02]  /*00b0*/  SHFL.IDX PT, R0, R77, RZ, 0x1f ;  /* 0x00001fff4d007589 */ /* 0x000ea400000e0000 */
[----:B--2---:R-:W-:Y:S01]  /*00c0*/  R2UR UR20, R0 ;  /* 0x00000000001472ca */ /* 0x004fe200000e0000 */
[----:B-1----:R-:W-:-:S14]  /*00d0*/  BRA.U UP0, `(.L_x_0) ;  /* 0x0000000100307547 */ /* 0x002fdc000b800000 */
[----:B------:R-:W1:Y:S02]  /*00e0*/  LDCU.64 UR4, c[0x0][0x888] ;  /* 0x00011100ff0477ac */ /* 0x000e640008000a00 */
[----:B-1----:R-:W-:-:S04]  /*00f0*/  UISETP.NE.U32.AND UP0, UPT, UR4, URZ, UPT ;  /* 0x000000ff0400728c */ /* 0x002fc8000bf05070 */
[----:B------:R-:W-:-:S09]  /*0100*/  UISETP.NE.AND.EX UP0, UPT, UR5, URZ, UPT, UP0 ;  /* 0x000000ff0500728c */ /* 0x000fd2000bf05300 */
[----:B------:R-:W-:Y:S05]  /*0110*/  BRA.U !UP0, `(.L_x_1) ;  /* 0x0000000108147547 */ /* 0x000fea000b800000 */
[----:B------:R-:W1:Y:S01]  /*0120*/  LDC.64 R40, c[0x0][0x888] ;  /* 0x00022200ff287b82 */ /* 0x000e620000000a00 */
[----:B------:R-:W1:Y:S02]  /*0130*/  LDCU.64 UR4, c[0x0][0x358] ;  /* 0x00006b00ff0477ac */ /* 0x000e640008000a00 */
[----:B-1----:R1:W5:Y:S01]  /*0140*/  LDG.E R40, desc[UR4][R40.64] ;  /* 0x0000000428287981 */ /* 0x002362000c1e1900 */
[----:B------:R-:W-:Y:S01]  /*0150*/  HFMA2 R76, -RZ, RZ, 0, 5.9604644775390625e-08 ;  /* 0x00000001ff4c7431 */ /* 0x000fe200000001ff */
[----:B------:R-:W-:Y:S05]  /*0160*/  BRA `(.L_x_0) ;  /* 0x00000000000c7947 */ /* 0x000fea0003800000 */
.L_x_1:
[----:B------:R-:W1:Y:S01]  /*0170*/  LDCU UR4, c[0x0][0x880] ;  /* 0x00011000ff0477ac */ /* 0x000e620008000800 */
[----:B------:R-:W-:Y:S01]  /*0180*/  HFMA2 R76, -RZ, RZ, 0, 5.9604644775390625e-08 ;  /* 0x00000001ff4c7431 */ /* 0x000fe200000001ff */
[----:B-1----:R-:W-:-:S07]  /*0190*/  MOV R40, UR4 ;  /* 0x0000000400287c02 */ /* 0x002fce0008000f00 */
.L_x_0:
[----:B------:R-:W2:Y:S02]  /*01a0*/  LDCU.64 UR4, c[0x0][0x8b0] ;  /* 0x00011600ff0477ac */ /* 0x000ea40008000a00 */
[----:B--2---:R-:W-:-:S04]  /*01b0*/  UISETP.NE.U32.AND UP0, UPT, UR4, URZ, UPT ;  /* 0x000000ff0400728c */ /* 0x004fc8000bf05070 */
[----:B------:R-:W-:-:S09]  /*01c0*/  UISETP.NE.AND.EX UP0, UPT, UR5, URZ, UPT, UP0 ;  /* 0x000000ff0500728c */ /* 0x000fd2000bf05300 */
[----:B------:R-:W-:Y:S05]  /*01d0*/  BRA.U UP0, `(.L_x_2) ;  /* 0x0000000100287547 */ /* 0x000fea000b800000 */
[----:B------:R-:W2:Y:S02]  /*01e0*/  LDCU.64 UR4, c[0x0][0x8a8] ;  /* 0x00011500ff0477ac */ /* 0x000ea40008000a00 */
[----:B--2---:R-:W-:-:S04]  /*01f0*/  UISETP.NE.U32.AND UP0, UPT, UR4, URZ, UPT ;  /* 0x000000ff0400728c */ /* 0x004fc8000bf05070 */
[----:B------:R-:W-:-:S09]  /*0200*/  UISETP.NE.AND.EX UP0, UPT, UR5, URZ, UPT, UP0 ;  /* 0x000000ff0500728c */ /* 0x000fd2000bf05300 */
[----:B------:R-:W-:Y:S05]  /*0210*/  BRA.U !UP0, `(.L_x_3) ;  /* 0x0000000108107547 */ /* 0x000fea000b800000 */
[----:B------:R-:W2:Y:S01]  /*0220*/  LDC.64 R38, c[0x0][0x8a8] ;  /* 0x00022a00ff267b82 */ /* 0x000ea20000000a00 */
[----:B------:R-:W2:Y:S02]  /*0230*/  LDCU.64 UR4, c[0x0][0x358] ;  /* 0x00006b00ff0477ac */ /* 0x000ea40008000a00 */
[----:B--2---:R2:W5:Y:S01]  /*0240*/  LDG.E R38, desc[UR4][R38.64] ;  /* 0x0000000426267981 */ /* 0x004562000c1e1900 */
[----:B------:R-:W-:Y:S05]  /*0250*/  BRA `(.L_x_2) ;  /* 0x0000000000087947 */ /* 0x000fea0003800000 */
.L_x_3:
[----:B------:R-:W2:Y:S02]  /*0260*/  LDCU UR4, c[0x0][0x8a0] ;  /* 0x00011400ff0477ac */ /* 0x000ea40008000800 */
[----:B--2---:R-:W-:Y:S02]  /*0270*/  MOV R38, UR4 ;  /* 0x0000000400267c02 */ /* 0x004fe40008000f00 */
.L_x_2:
[----:B------:R-:W-:Y:S01]  /*0280*/  IMAD.U32 R0, RZ, RZ, UR20 ;  /* 0x00000014ff007e24 */ /* 0x000fe2000f8e00ff */
[----:B------:R-:W-:Y:S04]  /*0290*/  BSSY.RECONVERGENT B0, `(.L_x_4) ;  /* 0x000000c000007945 */ /* 0x000fe80003800200 */
[C---:B------:R-:W-:Y:S02]  /*02a0*/  ISETP.NE.OR P2, PT, R0.reuse, 0x1, !P1 ;  /* 0x000000010000780c */ /* 0x040fe40004f45670 */
[----:B------:R-:W-:-:S11]  /*02b0*/  ISETP.NE.OR P0, PT, R0, 0x3, !P1 ;  /* 0x000000030000780c */ /* 0x000fd60004f05670 */
[----:B------:R-:W-:Y:S05]  /*02c0*/  @P2 BRA `(.L_x_5) ;  /* 0x0000000000202947 */ /* 0x000fea0003800000 */
[----:B------:R-:W3:Y:S02]  /*02d0*/  LDCU.64 UR4, c[0x0][0x348] ;  /* 0x00006900ff0477ac */ /* 0x000ee40008000a00 */
[----:B---3--:R-:W-:Y:S02]  /*02e0*/  UIADD3 UR6, UP1, UPT, UR4, 0x80, URZ ;  /* 0x0000008004067890 */ /* 0x008fe4000ff3e0ff */
[----:B------:R-:W-:Y:S02]  /*02f0*/  UIADD3 UR4, UP0, UPT, UR4, 0x180, URZ ;  /* 0x0000018004047890 */ /* 0x000fe4000ff1e0ff */
[----:B------:R-:W-:Y:S02]  /*0300*/  UIADD3.X UR7, UPT, UPT, URZ, UR5, URZ, UP1, !UPT ;  /* 0x00000005ff077290 */ /* 0x000fe40008ffe4ff */
[----:B------:R-:W-:-:S07]  /*0310*/  UIADD3.X UR5, UPT, UPT, URZ, UR5, URZ, UP0, !UPT ;  /* 0x00000005ff057290 */ /* 0x000fce00087fe4ff */
[----:B------:R3:W-:Y:S02]  /*0320*/  UTMACCTL.PF [UR6] ;  /* 0x00000000060079b9 */ /* 0x0007e40008040000 */
[----:B------:R3:W-:Y:S02]  /*0330*/  UTMACCTL.PF [UR4] ;  /* 0x00000000040079b9 */ /* 0x0007e40008040000 */
[----:B---3--:R-:W-:Y:S01]  /*0340*/  NOP ;  /* 0x0000000000007918 */ /* 0x008fe20000000000 */
.L_x_5:
[----:B------:R-:W-:Y:S05]  /*0350*/  BSYNC.RECONVERGENT B0 ;  /* 0x0000000000007941 */ /* 0x000fea0003800200 */
.L_x_4:
[----:B------:R-:W-:Y:S04]  /*0360*/  BSSY.RECONVERGENT B0, `(.L_x_6) ;  /* 0x000000a000007945 */ /* 0x000fe80003800200 */
        /* <DEDUP_REMOVED lines=9> */
.L_x_7:
[----:B------:R-:W-:Y:S05]  /*0400*/  BSYNC.RECONVERGENT B0 ;  /* 0x0000000000007941 */ /* 0x000fea0003800200 */
.L_x_6:
[----:B------:R-:W3:Y:S01]  /*0410*/  LDCU.64 UR4, c[0x0][0x888] ;  /* 0x00011100ff0477ac */ /* 0x000ee20008000a00 */
[----:B------:R-:W-:Y:S02]  /*0420*/  UISETP.EQ.U32.AND UP2, UPT, UR8, URZ, UPT ;  /* 0x000000ff0800728c */ /* 0x000fe4000bf42070 */
[----:B------:R-:W-:Y:S02]  /*0430*/  UPLOP3.LUT UP4, UPT, UPT, UPT, UPT, 0x80, 0x8 ;  /* 0x000000000008789c */ /* 0x000fe40003f8f070 */
[----:B---3--:R-:W-:-:S04]  /*0440*/  UISETP.NE.U32.AND UP0, UPT, UR4, URZ, UPT ;  /* 0x000000ff0400728c */ /* 0x008fc8000bf05070 */
[----:B------:R-:W-:-:S04]  /*0450*/  UISETP.NE.AND.EX UP1, UPT, UR5, URZ, UPT, UP0 ;  /* 0x000000ff0500728c */ /* 0x000fc8000bf25300 */
[----:B------:R-:W-:-:S04]  /*0460*/  UISETP.EQ.OR.EX UP3, UPT, UR9, URZ, !UP1, UP2 ;  /* 0x000000ff0900728c */ /* 0x000fc8000cf62720 */
[----:B------:R-:W-:-:S06]  /*0470*/  UP2UR UR4, UPR, URZ, 0x8 ;  /* 0x00000008ff047883 */ /* 0x000fcc0008000000 */
[----:B------:R-:W-:Y:S01]  /*0480*/  MOV R79, UR4 ;  /* 0x00000004004f7c02 */ /* 0x000fe20008000f00 */
[----:B------:R-:W-:Y:S06]  /*0490*/  BRA.U !UP3, `(.L_x_8) ;  /* 0x000000010b207547 */ /* 0x000fec000b800000 */
[----:B-----5:R-:W-:Y:S01]  /*04a0*/  R2UR UR5, R40 ;  /* 0x00000000280572ca */ /* 0x020fe200000e0000 */
[----:B------:R-:W-:Y:S02]  /*04b0*/  UISETP.NE.U32.AND UP2, UPT, UR8, URZ, UPT ;  /* 0x000000ff0800728c */ /* 0x000fe4000bf45070 */
[----:B------:R-:W-:Y:S02]  /*04c0*/  USEL UR4, URZ, 0xffffffff, UP1 ;  /* 0xffffffffff047887 */ /* 0x000fe40008800000 */
[----:B------:R-:W-:-:S08]  /*04d0*/  UISETP.NE.AND.EX UP2, UPT, UR9, URZ, UPT, UP2 ;  /* 0x000000ff0900728c */ /* 0x000fd0000bf45320 */
[----:B------:R-:W-:-:S04]  /*04e0*/  UISETP.NE.AND UP0, UPT, UR5, URZ, UPT ;  /* 0x000000ff0500728c */ /* 0x000fc8000bf05270 */
[----:B------:R-:W-:-:S04]  /*04f0*/  @!UP2 USEL UR4, URZ, 0xffffffff, UP0 ;  /* 0xffffffffff04a887 */ /* 0x000fc80008000000 */
[----:B------:R-:W-:-:S04]  /*0500*/  ULOP3.LUT UR4, UR4, 0x1, URZ, 0xc0, !UPT ;  /* 0x0000000104047892 */ /* 0x000fc8000f8ec0ff */
[----:B------:R-:W-:-:S11]  /*0510*/  UISETP.NE.U32.AND UP4, UPT, UR4, 0x1, UPT ;  /* 0x000000010400788c */ /* 0x000fd6000bf85070 */
.L_x_8:
[----:B------:R-:W3:Y:S01]  /*0520*/  SHFL.IDX PT, R0, R77, RZ, 0x1f ;  /* 0x00001fff4d007589 */ /* 0x000ee200000e0000 */
[----:B------:R-:W-:-:S04]  /*0530*/  UISETP.NE.AND UP0, UPT, UR20, 0x2, UPT ;  /* 0x000000021400788c */ /* 0x000fc8000bf05270 */
[----:B------:R-:W-:Y:S02]  /*0540*/  UISETP.EQ.AND UP2, UPT, UR33, URZ, !UP0 ;  /* 0x000000ff2100728c */ /* 0x000fe4000c742270 */
[----:B------:R-:W-:-:S04]  /*0550*/  USEL UR55, URZ, 0x1, UP0 ;  /* 0x00000001ff377887 */ /* 0x000fc80008000000 */
[----:B------:R-:W-:Y:S02]  /*0560*/  PLOP3.LUT P3, PT, P1, PT, UP2, 0x80, 0x8 ;  /* 0x000000000008781c */ /* 0x000fe40000f6f028 */
[----:B---3--:R-:W-:-:S13]  /*0570*/  ISETP.NE.AND P0, PT, R0, RZ, PT ;  /* 0x000000ff0000720c */ /* 0x008fda0003f05270 */
[----:B------:R-:W-:Y:S05]  /*0580*/  @P0 BRA `(.L_x_9) ;  /* 0x0000000000c00947 */ /* 0x000fea0003800000 */
[----:B------:R-:W-:Y:S01]  /*0590*/  ELECT P0, URZ, PT ;  /* 0x0000000000ff782f */ /* 0x000fe20003800000 */
[----:B------:R-:W-:-:S12]  /*05a0*/  BSSY.RECONVERGENT B0, `(.L_x_9) ;  /* 0x000002e000007945 */ /* 0x000fd80003800200 */
[----:B------:R-:W-:Y:S05]  /*05b0*/  @!P0 BRA `(.L_x_10) ;  /* 0x0000000000b08947 */ /* 0x000fea0003800000 */
[----:B------:R-:W-:Y:S01]  /*05c0*/  UMOV UR4, 0x400 ;  /* 0x0000040000047882 */ /* 0x000fe20000000000 */
[----:B------:R-:W-:Y:S01]  /*05d0*/  UMOV UR8, 0x1 ;  /* 0x0000000100087882 */ /* 0x000fe20000000000 */
[----:B------:R-:W-:Y:S01]  /*05e0*/  UMOV UR6, 0x2 ;  /* 0x0000000200067882 */ /* 0x000fe20000000000 */
[----:B------:R-:W-:Y:S02]  /*05f0*/  ULEA UR4, UR46, UR4, 0x18 ;  /* 0x000000042e047291 */ /* 0x000fe4000f8ec0ff */
[----:B------:R-:W-:-:S04]  /*0600*/  UIADD3 UR8, UPT, UPT, -UR8, 0x100000, URZ ;  /* 0x0010000008087890 */ /* 0x000fc8000fffe1ff */
[----:B------:R-:W-:Y:S02]  /*0610*/  USHF.L.U32 UR9, UR8, 0xb, URZ ;  /* 0x0000000b08097899 */ /* 0x000fe400080006ff */
[----:B------:R-:W-:Y:S02]  /*0620*/  USHF.L.U32 UR8, UR8, 0x1, URZ ;  /* 0x0000000108087899 */ /* 0x000fe400080006ff */
[----:B------:R-:W-:-:S04]  /*0630*/  UIADD3 UR6, UPT, UPT, -UR6, 0x100000, URZ ;  /* 0x0010000006067890 */ /* 0x000fc8000fffe1ff */
[----:B------:R-:W-:Y:S02]  /*0640*/  USHF.L.U32 UR7, UR6, 0xb, URZ ;  /* 0x0000000b06077899 */ /* 0x000fe400080006ff */
[----:B------:R-:W-:Y:S01]  /*0650*/  USHF.L.U32 UR6, UR6, 0x1, URZ ;  /* 0x0000000106067899 */ /* 0x000fe200080006ff */
[----:B------:R-:W3:Y:S03]  /*0660*/  FENCE.VIEW.ASYNC.S ;  /* 0x00000000000073c6 */ /* 0x000ee60000000000 */
[----:B---3--:R3:W4:Y:S08]  /*0670*/  SYNCS.EXCH.64 URZ, [UR4], UR8 ;  /* 0x0000000804ff75b2 */ /* 0x0087300008000100 */
[----:B------:R3:W1:Y:S01]  /*0680*/  SYNCS.EXCH.64 URZ, [UR4+0x80], UR6 ;  /* 0x0000800604ff75b2 */ /* 0x0006620008000100 */
        /* <DEDUP_REMOVED lines=29> */
[----:B------:R3:W1:Y:S02]  /*0860*/  SYNCS.EXCH.64 URZ, [UR4+0xf8], UR6 ;  /* 0x0000f80604ff75b2 */ /* 0x0006640008000100 */
[----:B---34-:R-:W-:Y:S01]  /*0870*/  NOP ;  /* 0x0000000000007918 */ /* 0x018fe20000000000 */
.L_x_10:
[----:B------:R-:W-:Y:S05]  /*0880*/  BSYNC.RECONVERGENT B0 ;  /* 0x0000000000007941 */ /* 0x000fea0003800200 */
.L_x_9:
[----:B------:R-:W3:Y:S01]  /*0890*/  SHFL.IDX PT, R0, R77, RZ, 0x1f ;  /* 0x00001fff4d007589 */ /* 0x000ee200000e0000 */
[----:B------:R-:W-:Y:S01]  /*08a0*/  NOP ;  /* 0x0000000000007918 */ /* 0x000fe20000000000 */
[----:B---3--:R-:W-:-:S13]  /*08b0*/  ISETP.NE.AND P0, PT, R0, 0x1, PT ;  /* 0x000000010000780c */ /* 0x008fda0003f05270 */
[----:B------:R-:W-:Y:S05]  /*08c0*/  @P0 BRA `(.L_x_11) ;  /* 0x0000000000540947 */ /* 0x000fea0003800000 */
        /* <DEDUP_REMOVED lines=10> */
[----:B------:R-:W-:Y:S01]  /*0970*/  ELECT P0, URZ, PT ;  /* 0x0000000000ff782f */ /* 0x000fe20003800000 */
[----:B------:R-:W3:Y:S02]  /*0980*/  FENCE.VIEW.ASYNC.S ;  /* 0x00000000000073c6 */ /* 0x000ee40000000000 */
[----:B---3--:R3:W4:Y:S08]  /*0990*/  SYNCS.EXCH.64 URZ, [UR4+0x100], UR8 ;  /* 0x0001000804ff75b2 */ /* 0x0087300008000100 */
[----:B------:R3:W1:Y:S01]  /*09a0*/  SYNCS.EXCH.64 URZ, [UR4+0x120], UR6 ;  /* 0x0001200604ff75b2 */ /* 0x0006620008000100 */
[----:B------:R3:W1:Y:S01]  /*09b0*/  SYNCS.EXCH.64 URZ, [UR4+0x108], UR8 ;  /* 0x0001080804ff75b2 */ /* 0x0006620008000100 */
[----:B------:R3:W1:Y:S01]  /*09c0*/  SYNCS.EXCH.64 URZ, [UR4+0x128], UR6 ;  /* 0x0001280604ff75b2 */ /* 0x0006620008000100 */
[----:B------:R3:W1:Y:S01]  /*09d0*/  SYNCS.EXCH.64 URZ, [UR4+0x110], UR8 ;  /* 0x0001100804ff75b2 */ /* 0x0006620008000100 */
[----:B------:R3:W1:Y:S01]  /*09e0*/  SYNCS.EXCH.64 URZ, [UR4+0x130], UR6 ;  /* 0x0001300604ff75b2 */ /* 0x0006620008000100 */
[----:B------:R3:W1:Y:S01]  /*09f0*/  SYNCS.EXCH.64 URZ, [UR4+0x118], UR8 ;  /* 0x0001180804ff75b2 */ /* 0x0006620008000100 */
[----:B------:R3:W1:Y:S01]  /*0a00*/  SYNCS.EXCH.64 URZ, [UR4+0x138], UR6 ;  /* 0x0001380604ff75b2 */ /* 0x0006620008000100 */
[----:B------:R-:W-:Y:S01]  /*0a10*/  NOP ;  /* 0x0000000000007918 */ /* 0x000fe20000000000 */
.L_x_11:
[----:B------:R-:W2:Y:S01]  /*0a20*/  SHFL.IDX PT, R0, R77, RZ, 0x1f ;  /* 0x00001fff4d007589 */ /* 0x000ea200000e0000 */
[----:B------:R-:W-:Y:S01]  /*0a30*/  NOP ;  /* 0x0000000000007918 */ /* 0x000fe20000000000 */
[----:B--2---:R-:W-:-:S13]  /*0a40*/  ISETP.NE.AND P0, PT, R0, 0x3, PT ;  /* 0x000000030000780c */ /* 0x004fda0003f05270 */
[----:B------:R-:W-:Y:S05]  /*0a50*/  @P0 BRA `(.L_x_12) ;  /* 0x00000000002c0947 */ /* 0x000fea0003800000 */
[----:B---3--:R-:W-:Y:S01]  /*0a60*/  UMOV UR6, 0x400 ;  /* 0x0000040000067882 */ /* 0x008fe20000000000 */
[----:B------:R-:W-:Y:S01]  /*0a70*/  UMOV UR4, 0x20 ;  /* 0x0000002000047882 */ /* 0x000fe20000000000 */
[----:B------:R-:W-:Y:S02]  /*0a80*/  ULEA UR6, UR46, UR6, 0x18 ;  /* 0x000000062e067291 */ /* 0x000fe4000f8ec0ff */
[----:B------:R-:W-:-:S04]  /*0a90*/  UIADD3 UR4, UPT, UPT, -UR4, 0x100000, URZ ;  /* 0x0010000004047890 */ /* 0x000fc8000fffe1ff */
[----:B------:R-:W-:Y:S02]  /*0aa0*/  USHF.L.U32 UR5, UR4, 0xb, URZ ;  /* 0x0000000b04057899 */ /* 0x000fe400080006ff */
[----:B------:R-:W-:Y:S01]  /*0ab0*/  USHF.L.U32 UR4, UR4, 0x1, URZ ;  /* 0x0000000104047899 */ /* 0x000fe200080006ff */
[----:B------:R-:W-:Y:S01]  /*0ac0*/  ELECT P0, URZ, PT ;  /* 0x0000000000ff782f */ /* 0x000fe20003800000 */
[----:B------:R-:W2:Y:S10]  /*0ad0*/  FENCE.VIEW.ASYNC.S ;  /* 0x00000000000073c6 */ /* 0x000eb40000000000 */
[----:B--2---:R2:W3:Y:S01]  /*0ae0*/  SYNCS.EXCH.64 URZ, [UR6+0x140], UR4 ;  /* 0x0001400406ff75b2 */ /* 0x0044e20008000100 */
[----:B------:R2:W1:Y:S01]  /*0af0*/  SYNCS.EXCH.64 URZ, [UR6+0x148], UR4 ;  /* 0x0001480406ff75b2 */ /* 0x0004620008000100 */
[----:B------:R-:W-:Y:S01]  /*0b00*/  NOP ;  /* 0x0000000000007918 */ /* 0x000fe20000000000 */
.L_x_12:
[----:B------:R-:W4:Y:S01]  /*0b10*/  SHFL.IDX PT, R0, R77, RZ, 0x1f ;  /* 0x00001fff4d007589 */ /* 0x000f2200000e0000 */
[----:B------:R-:W-:Y:S01]  /*0b20*/  NOP ;  /* 0x0000000000007918 */ /* 0x000fe20000000000 */
[----:B----4-:R-:W-:-:S13]  /*0b30*/  ISETP.NE.AND P0, PT, R0, 0x4, PT ;  /* 0x000000040000780c */ /* 0x010fda0003f05270 */
[----:B------:R-:W-:Y:S05]  /*0b40*/  @P0 BRA `(.L_x_13) ;  /* 0x0000000000480947 */ /* 0x000fea0003800000 */
[----:B--23--:R-:W-:Y:S01]  /*0b50*/  UMOV UR4, 0x3a0 ;  /* 0x000003a000047882 */ /* 0x00cfe20000000000 */
[----:B------:R-:W-:Y:S01]  /*0b60*/  UMOV UR6, 0x400 ;  /* 0x0000040000067882 */ /* 0x000fe20000000000 */
[----:B------:R-:W-:Y:S01]  /*0b70*/  USEL UR4, UR4, 0x320, UP4 ;  /* 0x0000032004047887 */ /* 0x000fe2000a000000 */
        /* <DEDUP_REMOVED lines=9> */
[----:B------:R-:W2:Y:S02]  /*0c10*/  FENCE.VIEW.ASYNC.S ;  /* 0x00000000000073c6 */ /* 0x000ea40000000000 */
[----:B--2---:R4:W2:Y:S08]  /*0c20*/  SYNCS.EXCH.64 URZ, [UR6+0x150], UR8 ;  /* 0x0001500806ff75b2 */ /* 0x0048b00008000100 */
[----:B------:R4:W3:Y:S01]  /*0c30*/  SYNCS.EXCH.64 URZ, [UR6+0x160], UR4 ;  /* 0x0001600406ff75b2 */ /* 0x0008e20008000100 */
[----:B------:R4:W1:Y:S01]  /*0c40*/  SYNCS.EXCH.64 URZ, [UR6+0x158], UR8 ;  /* 0x0001580806ff75b2 */ /* 0x0008620008000100 */
[----:B------:R4:W1:Y:S02]  /*0c50*/  SYNCS.EXCH.64 URZ, [UR6+0x168], UR4 ;  /* 0x0001680406ff75b2 */ /* 0x0008640008000100 */
[----:B----4-:R-:W-:Y:S01]  /*0c60*/  NOP ;  /* 0x0000000000007918 */ /* 0x010fe20000000000 */
.L_x_13:
[----:B------:R-:W4:Y:S01]  /*0c70*/  SHFL.IDX PT, R0, R77, RZ, 0x1f ;  /* 0x00001fff4d007589 */ /* 0x000f2200000e0000 */
[----:B------:R-:W-:Y:S01]  /*0c80*/  NOP ;  /* 0x0000000000007918 */ /* 0x000fe20000000000 */
[----:B----4-:R-:W-:-:S13]  /*0c90*/  ISETP.NE.AND P0, PT, R0, 0x5, PT ;  /* 0x000000050000780c */ /* 0x010fda0003f05270 */
[----:B------:R-:W-:Y:S05]  /*0ca0*/  @P0 BRA `(.L_x_14) ;  /* 0x0000000000540947 */ /* 0x000fea0003800000 */
[----:B--23--:R-:W-:Y:S01]  /*0cb0*/  UMOV UR4, 0x400 ;  /* 0x0000040000047882 */ /* 0x00cfe20000000000 */
        /* <DEDUP_REMOVED lines=14> */
[----:B------:R4:W1:Y:S01]  /*0da0*/  SYNCS.EXCH.64 URZ, [UR4+0x198], UR8 ;  /* 0x0001980804ff75b2 */ /* 0x0008620008000100 */
[----:B------:R4:W1:Y:S01]  /*0db0*/  SYNCS.EXCH.64 URZ, [UR4+0x180], UR6 ;  /* 0x0001800604ff75b2 */ /* 0x0008620008000100 */
[----:B------:R4:W1:Y:S01]  /*0dc0*/  SYNCS.EXCH.64 URZ, [UR4+0x1a0], UR8 ;  /* 0x0001a00804ff75b2 */ /* 0x0008620008000100 */
[----:B------:R4:W1:Y:S01]  /*0dd0*/  SYNCS.EXCH.64 URZ, [UR4+0x188], UR6 ;  /* 0x0001880604ff75b2 */ /* 0x0008620008000100 */
[----:B------:R4:W1:Y:S02]  /*0de0*/  SYNCS.EXCH.64 URZ, [UR4+0x1a8], UR8 ;  /* 0x0001a80804ff75b2 */ /* 0x0008640008000100 */
[----:B----4-:R-:W-:Y:S01]  /*0df0*/  NOP ;  /* 0x0000000000007918 */ /* 0x010fe20000000000 */
.L_x_14:
[----:B------:R-:W4:Y:S01]  /*0e00*/  SHFL.IDX PT, R0, R77, RZ, 0x1f ;  /* 0x00001fff4d007589 */ /* 0x000f2200000e0000 */
[----:B------:R-:W-:Y:S01]  /*0e10*/  ISETP.NE.OR P1, PT, RZ, UR20, !P1 ;  /* 0x00000014ff007c0c */ /* 0x000fe2000cf25670 */
[----:B------:R-:W-:Y:S01]  /*0e20*/  NOP ;  /* 0x0000000000007918 */ /* 0x000fe20000000000 */
[----:B----4-:R-:W-:-:S13]  /*0e30*/  ISETP.NE.AND P0, PT, R0, 0x3, PT ;  /* 0x000000030000780c */ /* 0x010fda0003f05270 */
[----:B------:R-:W-:Y:S05]  /*0e40*/  @P0 BRA `(.L_x_15) ;  /* 0x0000000000340947 */ /* 0x000fea0003800000 */
[----:B--23--:R-:W-:Y:S01]  /*0e50*/  UMOV UR4, 0x400 ;  /* 0x0000040000047882 */ /* 0x00cfe20000000000 */
[----:B------:R-:W-:Y:S01]  /*0e60*/  UMOV UR6, 0x20 ;  /* 0x0000002000067882 */ /* 0x000fe20000000000 */
[----:B------:R-:W-:Y:S02]  /*0e70*/  ULEA UR4, UR46, UR4, 0x18 ;  /* 0x000000042e047291 */ /* 0x000fe4000f8ec0ff */
[----:B------:R-:W-:-:S04]  /*0e80*/  UIADD3 UR6, UPT, UPT, -UR6, 0x100000, URZ ;  /* 0x0010000006067890 */ /* 0x000fc8000fffe1ff */
[----:B------:R-:W-:Y:S02]  /*0e90*/  USHF.L.U32 UR7, UR6, 0xb, URZ ;  /* 0x0000000b06077899 */ /* 0x000fe400080006ff */
[----:B------:R-:W-:Y:S01]  /*0ea0*/  USHF.L.U32 UR6, UR6, 0x1, URZ ;  /* 0x0000000106067899 */ /* 0x000fe200080006ff */
[----:B------:R-:W-:Y:S01]  /*0eb0*/  ELECT P0, URZ, PT ;  /* 0x0000000000ff782f */ /* 0x000fe20003800000 */
[----:B------:R-:W2:Y:S10]  /*0ec0*/  FENCE.VIEW.ASYNC.S ;  /* 0x00000000000073c6 */ /* 0x000eb40000000000 */
[----:B--2---:R4:W2:Y:S01]  /*0ed0*/  SYNCS.EXCH.64 URZ, [UR4+0x1b0], UR6 ;  /* 0x0001b00604ff75b2 */ /* 0x0048a20008000100 */
[----:B------:R4:W3:Y:S01]  /*0ee0*/  SYNCS.EXCH.64 URZ, [UR4+0x1c0], UR6 ;  /* 0x0001c00604ff75b2 */ /* 0x0008e20008000100 */
[----:B------:R4:W1:Y:S01]  /*0ef0*/  SYNCS.EXCH.64 URZ, [UR4+0x1b8], UR6 ;  /* 0x0001b80604ff75b2 */ /* 0x0008620008000100 */
[----:B------:R4:W1:Y:S02]  /*0f00*/  SYNCS.EXCH.64 URZ, [UR4+0x1c8], UR6 ;  /* 0x0001c80604ff75b2 */ /* 0x0008640008000100 */
[----:B----4-:R-:W-:Y:S01]  /*0f10*/  NOP ;  /* 0x0000000000007918 */ /* 0x010fe20000000000 */
.L_x_15:
[----:B------:R-:W-:Y:S01]  /*0f20*/  VOTEU.ALL UP0, P1 ;  /* 0x0000000000ff7886 */ /* 0x000fe20000800000 */
[----:B--23--:R-:W-:Y:S01]  /*0f30*/  UMOV UR4, 0x20 ;  /* 0x0000002000047882 */ /* 0x00cfe20000000000 */
[----:B------:R-:W2:Y:S01]  /*0f40*/  LDCU UR7, c[0x0][0x36c] ;  /* 0x00006d80ff0777ac */ /* 0x000ea20008000800 */
[----:B------:R-:W-:Y:S01]  /*0f50*/  NOP ;  /* 0x0000000000007918 */ /* 0x000fe20000000000 */
[----:B------:R-:W-:Y:S01]  /*0f60*/  LOP3.LUT R0, R87, 0x1f, RZ, 0xc0, !PT ;  /* 0x0000001f57007812 */ /* 0x000fe200078ec0ff */
[----:B------:R-:W-:Y:S01]  /*0f70*/  @!UP0 UMOV UR6, 0x400 ;  /* 0x0000040000068882 */ /* 0x000fe20000000000 */
[----:B------:R-:W-:-:S04]  /*0f80*/  @!UP0 UIADD3 UR4, UPT, UPT, -UR4, 0x100000, URZ ;  /* 0x0010000004048890 */ /* 0x000fc8000fffe1ff */
[----:B------:R-:W-:Y:S02]  /*0f90*/  @!UP0 USHF.L.U32 UR5, UR4, 0xb, URZ ;  /* 0x0000000b04058899 */ /* 0x000fe400080006ff */
[----:B------:R-:W-:Y:S02]  /*0fa0*/  @!UP0 USHF.L.U32 UR4, UR4, 0x1, URZ ;  /* 0x0000000104048899 */ /* 0x000fe400080006ff */
[----:B------:R-:W-:Y:S01]  /*0fb0*/  @!UP0 ULEA UR6, UR46, UR6, 0x18 ;  /* 0x000000062e068291 */ /* 0x000fe2000f8ec0ff */
[----:B------:R-:W-:Y:S01]  /*0fc0*/  VOTEU.ALL UP0, P1 ;  /* 0x0000000000ff7886 */ /* 0x000fe20000800000 */
[----:B------:R-:W-:Y:S02]  /*0fd0*/  UISETP.NE.AND UP5, UPT, UR20, URZ, UPT ;  /* 0x000000ff1400728c */ /* 0x000fe4000bfa5270 */
[----:B--2---:R-:W-:Y:S01]  /*0fe0*/  UISETP.EQ.U32.AND UP6, UPT, UR7, 0x1, UPT ;  /* 0x000000010700788c */ /* 0x004fe2000bfc2070 */
[----:B------:R-:W2:Y:S07]  /*0ff0*/  FENCE.VIEW.ASYNC.S ;  /* 0x00000000000073c6 */ /* 0x000eae0000000000 */
[----:B--2---:R2:W3:Y:S01]  /*1000*/  @!UP0 SYNCS.EXCH.64 URZ, [UR6+0x1d0], UR4 ;  /* 0x0001d00406ff85b2 */ /* 0x0044e20008000100 */
[----:B------:R-:W-:Y:S05]  /*1010*/  BRA.U !UP6, `(.L_x_16) ;  /* 0x000000010e087547 */ /* 0x000fea000b800000 */
[----:B-1-3--:R-:W-:Y:S01]  /*1020*/  UCGABAR_ARV ;  /* 0x00000000000079c7 */ /* 0x00afe20008000000 */
[----:B------:R-:W-:Y:S05]  /*1030*/  BRA `(.L_x_17) ;  /* 0x0000000000047947 */ /* 0x000fea0003800000 */
.L_x_16:
[----:B-1-3--:R-:W-:Y:S01]  /*1040*/  NOP ;  /* 0x0000000000007918 */ /* 0x00afe20000000000 */
.L_x_17:
[----:B------:R-:W1:Y:S01]  /*1050*/  S2UR UR23, SR_CTAID.X ;  /* 0x00000000001779c3 */ /* 0x000e620000002500 */
[----:B------:R-:W-:-:S05]  /*1060*/  CS2R.32 R78, SR_CgaSize ;  /* 0x00000000004e7805 */ /* 0x000fca0000008a00 */
[----:B------:R-:W-:-:S05]  /*1070*/  IMAD R78, R78, -0xa0, RZ ;  /* 0xffffff604e4e7824 */ /* 0x000fca00078e02ff */
[----:B--2---:R-:W-:-:S14]  /*1080*/  R2UR UR5, R78 ;  /* 0x000000004e0572ca */ /* 0x004fdc00000e0000 */
[----:B------:R-:W2:Y:S01]  /*1090*/  LDCU UR5, c[0x0][UR5+0x2b0] ;  /* 0x00005600050577ac */ /* 0x000ea20008000800 */
[----:B------:R-:W-:-:S05]  /*10a0*/  CS2R.32 R78, SR_CgaSize ;  /* 0x00000000004e7805 */ /* 0x000fca0000008a00 */
[----:B------:R-:W-:-:S05]  /*10b0*/  IMAD R78, R78, -0xa0, RZ ;  /* 0xffffff604e4e7824 */ /* 0x000fca00078e02ff */
[----:B------:R-:W-:-:S14]  /*10c0*/  R2UR UR4, R78 ;  /* 0x000000004e0472ca */ /* 0x000fdc00000e0000 */
[----:B------:R-:W3:Y:S01]  /*10d0*/  LDCU UR4, c[0x0][UR4+0x2b4] ;  /* 0x00005680040477ac */ /* 0x000ee20008000800 */
[----:B------:R-:W4:Y:S01]  /*10e0*/  S2UR UR31, SR_CTAID.Y ;  /* 0x00000000001f79c3 */ /* 0x000f220000002600 */
[----:B------:R-:W-:-:S05]  /*10f0*/  CS2R.32 R78, SR_CgaSize ;  /* 0x00000000004e7805 */ /* 0x000fca0000008a00 */
[----:B------:R-:W-:-:S05]  /*1100*/  IMAD R78, R78, -0xa0, RZ ;  /* 0xffffff604e4e7824 */ /* 0x000fca00078e02ff */
[----:B------:R-:W-:-:S14]  /*1110*/  R2UR UR7, R78 ;  /* 0x000000004e0772ca */ /* 0x000fdc00000e0000 */
[----:B------:R-:W3:Y:S01]  /*1120*/  LDCU UR7, c[0x0][UR7+0x2a4] ;  /* 0x00005480070777ac */ /* 0x000ee20008000800 */
[----:B------:R-:W-:Y:S01]  /*1130*/  UISETP.GT.U32.AND UP0, UPT, UR33, 0xffff, UPT ;  /* 0x0000ffff2100788c */ /* 0x000fe2000bf04070 */
[----:B------:R-:W-:-:S05]  /*1140*/  CS2R.32 R78, SR_CgaSize ;  /* 0x00000000004e7805 */ /* 0x000fca0000008a00 */
[----:B------:R-:W-:-:S05]  /*1150*/  IMAD R78, R78, -0xa0, RZ ;  /* 0xffffff604e4e7824 */ /* 0x000fca00078e02ff */
[----:B------:R-:W-:-:S14]  /*1160*/  R2UR UR63, R78 ;  /* 0x000000004e3f72ca */ /* 0x000fdc00000e0000 */
[----:B------:R-:W3:Y:S01]  /*1170*/  LDCU UR63, c[0x0][UR63+0x2a0] ;  /* 0x000054003f3f77ac */ /* 0x000ee20008000800 */
[----:B------:R-:W3:Y:S01]  /*1180*/  LDCU UR21, c[0x0][0xb24] ;  /* 0x00016480ff1577ac */ /* 0x000ee20008000800 */
[----:B------:R-:W3:Y:S01]  /*1190*/  LDCU UR45, c[0x0][0xb24] ;  /* 0x00016480ff2d77ac */ /* 0x000ee20008000800 */
[----:B-1----:R-:W-:Y:S01]  /*11a0*/  I2FP.F32.U32 R3, UR23 ;  /* 0x0000001700037c45 */ /* 0x002fe20008201000 */
[----:B------:R-:W1:Y:S04]  /*11b0*/  LDCU UR27, c[0x0][0xb30] ;  /* 0x00016600ff1b77ac */ /* 0x000e680008000800 */
[----:B--2---:R-:W-:Y:S01]  /*11c0*/  FMUL R3, R3, UR5 ;  /* 0x0000000503037c20 */ /* 0x004fe20008400000 */
[----:B------:R-:W-:Y:S01]  /*11d0*/  USEL UR5, UR33, 0xffff, !UP0 ;  /* 0x0000ffff21057887 */ /* 0x000fe2000c000000 */
[----:B----4-:R-:W-:Y:S01]  /*11e0*/  I2FP.F32.U32 R2, UR31 ;  /* 0x0000001f00027c45 */ /* 0x010fe20008201000 */
[----:B------:R-:W-:-:S03]  /*11f0*/  USHF.L.U32 UR24, UR46, 0xb, URZ ;  /* 0x0000000b2e187899 */ /* 0x000fc600080006ff */
[----:B------:R-:W2:Y:S01]  /*1200*/  F2I.U32.TRUNC.NTZ R3, R3 ;  /* 0x0000000300037305 */ /* 0x000ea2000020f000 */
[----:B------:R-:W-:Y:S01]  /*1210*/  ULOP3.LUT UR22, UR5, 0xffff, URZ, 0xc0, !UPT ;  /* 0x0000ffff05167892 */ /* 0x000fe2000f8ec0ff */
[----:B---3--:R-:W-:-:S06]  /*1220*/  FMUL R2, R2, UR4 ;  /* 0x0000000402027c20 */ /* 0x008fcc0008400000 */
[----:B------:R-:W3:Y:S01]  /*1230*/  F2I.U32.TRUNC.NTZ R2, R2 ;  /* 0x0000000200027305 */ /* 0x000ee2000020f000 */
[----:B--2---:R-:W-:Y:S02]  /*1240*/  R2UR UR4, R3 ;  /* 0x00000000030472ca */ /* 0x004fe400000e0000 */
[----:B------:R-:W-:Y:S02]  /*1250*/  PRMT R3, RZ, 0x7610, R3 ;  /* 0x00007610ff037816 */ /* 0x000fe40000000003 */
[----:B---3--:R-:W-:Y:S02]  /*1260*/  R2UR UR6, R2 ;  /* 0x00000000020672ca */ /* 0x008fe400000e0000 */
[----:B------:R-:W-:-:S07]  /*1270*/  PRMT R2, RZ, 0x7610, R2 ;  /* 0x00007610ff027816 */ /* 0x000fce0000000002 */
[----:B------:R-:W-:-:S04]  /*1280*/  UIADD3 UR5, UPT, UPT, -UR4, URZ, URZ ;  /* 0x000000ff04057290 */ /* 0x000fc8000fffe1ff */
[----:B------:R-:W-:Y:S02]  /*1290*/  UIMAD UR63, UR63, UR5, UR23 ;  /* 0x000000053f3f72a4 */ /* 0x000fe4000f8e0217 */
[----:B------:R-:W-:-:S04]  /*12a0*/  UIADD3 UR4, UPT, UPT, -UR6, URZ, URZ ;  /* 0x000000ff06047290 */ /* 0x000fc8000fffe1ff */
[----:B------:R-:W-:-:S06]  /*12b0*/  UIMAD UR4, UR7, UR4, UR31 ;  /* 0x00000004070472a4 */ /* 0x000fcc000f8e021f */
[----:B------:R-:W-:Y:S01]  /*12c0*/  IMAD.U32 R78, RZ, RZ, UR4 ;  /* 0x00000004ff4e7e24 */ /* 0x000fe2000f8e00ff */
[----:B-1----:R-:W-:Y:S06]  /*12d0*/  BRA.U UP5, `(.L_x_18) ;  /* 0x0000000105407547 */ /* 0x002fec000b800000 */
[----:B------:R-:W-:Y:S01]  /*12e0*/  R2UR UR4, R78 ;  /* 0x000000004e0472ca */ /* 0x000fe200000e0000 */
[----:B------:R-:W-:-:S12]  /*12f0*/  ULOP3.LUT UR7, UR63, 0xfffffffe, URZ, 0xc0, !UPT ;  /* 0xfffffffe3f077892 */ /* 0x000fd8000f8ec0ff */
[----:B------:R-:W-:Y:S02]  /*1300*/  UISETP.NE.AND UP0, UPT, UR4, URZ, UPT ;  /* 0x000000ff0400728c */ /* 0x000fe4000bf05270 */
[----:B------:R-:W-:Y:S02]  /*1310*/  ULOP3.LUT UR4, UR63, 0x2, URZ, 0x3c, !UPT ;  /* 0x000000023f047892 */ /* 0x000fe4000f8e3cff */
[----:B------:R-:W-:Y:S02]  /*1320*/  UISETP.GT.U32.AND UP2, UPT, UR63, 0x1, UP0 ;  /* 0x000000013f00788c */ /* 0x000fe40008744070 */
[----:B------:R-:W-:Y:S02]  /*1330*/  UISETP.GT.U32.AND UP0, UPT, UR4, 0x1, UP0 ;  /* 0x000000010400788c */ /* 0x000fe40008704070 */
[----:B------:R-:W-:Y:S02]  /*1340*/  USEL UR5, URZ, 0x2, UP2 ;  /* 0x00000002ff057887 */ /* 0x000fe40009000000 */
[----:B------:R-:W-:-:S02]  /*1350*/  USEL UR6, URZ, 0x1, UP2 ;  /* 0x00000001ff067887 */ /* 0x000fc40009000000 */
[----:B------:R-:W-:Y:S02]  /*1360*/  USEL UR4, URZ, 0x4, UP0 ;  /* 0x00000004ff047887 */ /* 0x000fe40008000000 */
[----:B------:R-:W-:Y:S02]  /*1370*/  USEL UR8, URZ, 0x8, UP0 ;  /* 0x00000008ff087887 */ /* 0x000fe40008000000 */
[----:B------:R-:W-:-:S03]  /*1380*/  UIADD3 UR4, UPT, UPT, UR4, UR5, UR6 ;  /* 0x0000000504047290 */ /* 0x000fc6000fffe006 */
[----:B------:R-:W-:Y:S01]  /*1390*/  UMOV UR5, 0x3 ;  /* 0x0000000300057882 */ /* 0x000fe20000000000 */
[----:B------:R-:W-:Y:S02]  /*13a0*/  UIADD3 UR4, UPT, UPT, UR4, UR8, URZ ;  /* 0x0000000804047290 */ /* 0x000fe4000fffe0ff */
[----:B------:R-:W-:-:S04]  /*13b0*/  USHF.L.U32 UR5, UR5, UR7, URZ ;  /* 0x0000000705057299 */ /* 0x000fc800080006ff */
[----:B------:R-:W-:Y:S02]  /*13c0*/  MOV R3, UR4 ;  /* 0x0000000400037c02 */ /* 0x000fe40008000f00 */
[----:B------:R-:W-:-:S07]  /*13d0*/  IMAD.U32 R2, RZ, RZ, UR5 ;  /* 0x00000005ff027e24 */ /* 0x000fce000f8e00ff */
.L_x_18:
[----:B------:R-:W1:Y:S01]  /*13e0*/  S2UR UR36, SR_CTAID.Z ;  /* 0x00000000002479c3 */ /* 0x000e620000002700 */
[----:B------:R-:W-:Y:S01]  /*13f0*/  UISETP.GE.AND UP0, UPT, UR21, 0x1, UPT ;  /* 0x000000011500788c */ /* 0x000fe2000bf06270 */
[----:B------:R-:W-:Y:S01]  /*1400*/  UMOV UR28, 0x5 ;  /* 0x00000005001c7882 */ /* 0x000fe20000000000 */
[----:B------:R-:W-:-:S07]  /*1410*/  UMOV UR30, UR23 ;  /* 0x00000017001e7c82 */ /* 0x000fce0008000000 */
[----:B------:R-:W-:Y:S05]  /*1420*/  BRA.U !UP0, `(.L_x_19) ;  /* 0x0000000108d47547 */ /* 0x000fea000b800000 */
[----:B------:R-:W2:Y:S01]  /*1430*/  LDCU.128 UR16, c[0x0][0xb10] ;  /* 0x00016200ff1077ac */ /* 0x000ea20008000c00 */
[----:B------:R-:W3:Y:S01]  /*1440*/  LDCU UR6, c[0x0][0x370] ;  /* 0x00006e00ff0677ac */ /* 0x000ee20008000800 */
[----:B------:R-:W4:Y:S01]  /*1450*/  LDCU UR7, c[0x0][0x374] ;  /* 0x00006e80ff0777ac */ /* 0x000f220008000800 */
[----:B------:R-:W1:Y:S01]  /*1460*/  LDCU UR25, c[0x0][0xb0c] ;  /* 0x00016180ff1977ac */ /* 0x000e620008000800 */
[----:B------:R-:W1:Y:S01]  /*1470*/  LDCU UR26, c[0x0][0xb20] ;  /* 0x00016400ff1a77ac */ /* 0x000e620008000800 */
[----:B------:R-:W1:Y:S01]  /*1480*/  LDCU.64 UR8, c[0x0][0xb28] ;  /* 0x00016500ff0877ac */ /* 0x000e620008000a00 */
[----:B--2---:R-:W-:Y:S02]  /*1490*/  UISETP.NE.AND UP3, UPT, UR18, 0x1, UPT ;  /* 0x000000011200788c */ /* 0x004fe4000bf65270 */
[----:B----4-:R-:W-:Y:S02]  /*14a0*/  UIMAD.WIDE.U32 UR10, UR7, UR19, URZ ;  /* 0x00000013070a72a5 */ /* 0x010fe4000f8e00ff */
[----:B---3--:R-:W-:-:S02]  /*14b0*/  UIMAD.WIDE.U32 UR12, UR6, UR16, URZ ;  /* 0x00000010060c72a5 */ /* 0x008fc4000f8e00ff */
[----:B-1----:R-:W-:Y:S02]  /*14c0*/  UISETP.NE.AND UP0, UPT, UR25, 0x1, UPT ;  /* 0x000000011900788c */ /* 0x002fe4000bf05270 */
[----:B------:R-:W-:Y:S01]  /*14d0*/  UIMAD.WIDE.U32 UR4, UR23, UR16, URZ ;  /* 0x00000010170472a5 */ /* 0x000fe2000f8e00ff */
[----:B------:R-:W-:Y:S02]  /*14e0*/  UMOV UR10, UR11 ;  /* 0x0000000b000a7c82 */ /* 0x000fe40008000000 */
[----:B------:R-:W-:Y:S01]  /*14f0*/  UMOV UR12, UR13 ;  /* 0x0000000d000c7c82 */ /* 0x000fe20008000000 */
[----:B------:R-:W-:Y:S02]  /*1500*/  @UP3 USHF.R.U32.HI UR7, URZ, UR26, UR10 ;  /* 0x0000001aff073299 */ /* 0x000fe4000801160a */
[----:B------:R-:W-:Y:S01]  /*1510*/  UISETP.NE.AND UP2, UPT, UR21, 0x1, UPT ;  /* 0x000000011500788c */ /* 0x000fe2000bf45270 */
[----:B------:R-:W-:Y:S02]  /*1520*/  UMOV UR4, UR5 ;  /* 0x0000000500047c82 */ /* 0x000fe40008000000 */
[----:B------:R-:W-:-:S02]  /*1530*/  @UP0 USHF.R.U32.HI UR6, URZ, UR17, UR12 ;  /* 0x00000011ff060299 */ /* 0x000fc4000801160c */
[----:B------:R-:W-:Y:S02]  /*1540*/  USHF.R.U32.HI UR4, URZ, UR17, UR4 ;  /* 0x00000011ff047299 */ /* 0x000fe40008011604 */
[----:B------:R-:W-:Y:S02]  /*1550*/  UIMAD.WIDE.U32 UR12, UR31, UR19, URZ ;  /* 0x000000131f0c72a5 */ /* 0x000fe4000f8e00ff */
[----:B------:R-:W-:Y:S02]  /*1560*/  UIMAD.WIDE.U32 UR10, UR7, UR8, URZ ;  /* 0x00000008070a72a5 */ /* 0x000fe4000f8e00ff */
[----:B------:R-:W-:Y:S02]  /*1570*/  UIMAD.WIDE.U32 UR14, UR6, UR8, URZ ;  /* 0x00000008060e72a5 */ /* 0x000fe4000f8e00ff */
[----:B------:R-:W-:-:S03]  /*1580*/  USEL UR5, UR23, UR4, !UP0 ;  /* 0x0000000417057287 */ /* 0x000fc6000c000000 */
[----:B------:R-:W-:Y:S01]  /*1590*/  UMOV UR4, UR13 ;  /* 0x0000000d00047c82 */ /* 0x000fe20008000000 */
[----:B------:R-:W-:Y:S01]  /*15a0*/  UMOV UR10, UR11 ;  /* 0x0000000b000a7c82 */ /* 0x000fe20008000000 */
[----:B------:R-:W-:Y:S02]  /*15b0*/  USHF.R.U32.HI UR4, URZ, UR26, UR4 ;  /* 0x0000001aff047299 */ /* 0x000fe40008011604 */
[----:B------:R-:W-:Y:S01]  /*15c0*/  @UP2 USHF.R.U32.HI UR7, URZ, UR9, UR10 ;  /* 0x00000009ff072299 */ /* 0x000fe2000801160a */
[----:B------:R-:W-:Y:S01]  /*15d0*/  UMOV UR14, UR15 ;  /* 0x0000000f000e7c82 */ /* 0x000fe20008000000 */
[----:B------:R-:W-:Y:S02]  /*15e0*/  USEL UR4, UR31, UR4, !UP3 ;  /* 0x000000041f047287 */ /* 0x000fe4000d800000 */
[----:B------:R-:W-:Y:S02]  /*15f0*/  @UP2 USHF.R.U32.HI UR6, URZ, UR9, UR14 ;  /* 0x00000009ff062299 */ /* 0x000fe4000801160e */
[----:B------:R-:W-:-:S02]  /*1600*/  UIMAD UR7, UR7, UR21, URZ ;  /* 0x00000015070772a4 */ /* 0x000fc4000f8e02ff */
[----:B------:R-:W-:Y:S02]  /*1610*/  UIMAD UR12, UR6, UR21, URZ ;  /* 0x00000015060c72a4 */ /* 0x000fe4000f8e02ff */
[----:B------:R-:W-:Y:S02]  /*1620*/  UISETP.GE.AND UP0, UPT, UR4, UR7, UPT ;  /* 0x000000070400728c */ /* 0x000fe4000bf06270 */
[----:B------:R-:W-:Y:S02]  /*1630*/  UIMAD.WIDE.U32 UR10, UR4, UR8, URZ ;  /* 0x00000008040a72a5 */ /* 0x000fe4000f8e00ff */
[----:B------:R-:W-:Y:S02]  /*1640*/  UISETP.GE.OR UP0, UPT, UR5, UR12, UP0 ;  /* 0x0000000c0500728c */ /* 0x000fe40008706670 */
[----:B------:R-:W-:Y:S02]  /*1650*/  UIMAD.WIDE.U32 UR12, UR5, UR8, URZ ;  /* 0x00000008050c72a5 */ /* 0x000fe4000f8e00ff */
[----:B------:R-:W-:Y:S01]  /*1660*/  UIADD3 UR10, UPT, UPT, -UR4, URZ, URZ ;  /* 0x000000ff040a7290 */ /* 0x000fe2000fffe1ff */
[----:B------:R-:W-:Y:S01]  /*1670*/  UMOV UR8, UR11 ;  /* 0x0000000b00087c82 */ /* 0x000fe20008000000 */
[----:B------:R-:W-:-:S02]  /*1680*/  UIADD3 UR30, UPT, UPT, -UR5, URZ, URZ ;  /* 0x000000ff051e7290 */ /* 0x000fc4000fffe1ff */
[----:B------:R-:W-:-:S03]  /*1690*/  USHF.R.U32.HI UR8, URZ, UR9, UR8 ;  /* 0x00000009ff087299 */ /* 0x000fc60008011608 */
[----:B------:R-:W-:Y:S01]  /*16a0*/  @!UP0 UMOV UR7, UR13 ;  /* 0x0000000d00078c82 */ /* 0x000fe20008000000 */
[----:B------:R-:W-:Y:S02]  /*16b0*/  UIMAD UR31, UR18, UR10, UR31 ;  /* 0x0000000a121f72a4 */ /* 0x000fe4000f8e021f */
[----:B------:R-:W-:Y:S02]  /*16c0*/  USEL UR8, UR4, UR8, !UP2 ;  /* 0x0000000804087287 */ /* 0x000fe4000d000000 */
[----:B------:R-:W-:Y:S02]  /*16d0*/  @!UP0 USHF.R.U32.HI UR7, URZ, UR9, UR7 ;  /* 0x00000009ff078299 */ /* 0x000fe40008011607 */
[----:B------:R-:W-:Y:S02]  /*16e0*/  UIADD3 UR9, UPT, UPT, -UR8, URZ, URZ ;  /* 0x000000ff08097290 */ /* 0x000fe4000fffe1ff */
[----:B------:R-:W-:Y:S02]  /*16f0*/  @!UP0 USEL UR7, UR5, UR7, !UP2 ;  /* 0x0000000705078287 */ /* 0x000fe4000d000000 */
[----:B------:R-:W-:-:S02]  /*1700*/  UIMAD UR9, UR21, UR9, UR4 ;  /* 0x00000009150972a4 */ /* 0x000fc4000f8e0204 */
[----:B------:R-:W-:Y:S02]  /*1710*/  @!UP0 UIADD3 UR8, UPT, UPT, UR8, -UR7, URZ ;  /* 0x8000000708088290 */ /* 0x000fe4000fffe0ff */
[----:B------:R-:W-:Y:S02]  /*1720*/  @!UP0 UIMAD UR6, UR9, UR6, UR7 ;  /* 0x00000006090682a4 */ /* 0x000fe4000f8e0207 */
[----:B------:R-:W-:Y:S02]  /*1730*/  @!UP0 UIMAD UR4, UR8, UR21, UR5 ;  /* 0x00000015080482a4 */ /* 0x000fe4000f8e0205 */
[----:B------:R-:W-:Y:S02]  /*1740*/  UIMAD UR30, UR25, UR30, UR23 ;  /* 0x0000001e191e72a4 */ /* 0x000fe4000f8e0217 */
[----:B------:R-:W-:Y:S01]  /*1750*/  UIMAD UR31, UR4, UR18, UR31 ;  /* 0x00000012041f72a4 */ /* 0x000fe2000f8e021f */
[----:B------:R-:W-:Y:S02]  /*1760*/  @!UP0 UMOV UR5, UR6 ;  /* 0x0000000600058c82 */ /* 0x000fe40008000000 */
[----:B------:R-:W-:-:S12]  /*1770*/  UIMAD UR30, UR5, UR25, UR30 ;  /* 0x00000019051e72a4 */ /* 0x000fd8000f8e021e */
.L_x_19:
[----:B------:R-:W-:Y:S02]  /*1780*/  UISETP.NE.AND UP2, UPT, UR27, 0x1, UPT ;  /* 0x000000011b00788c */ /* 0x000fe4000bf45270 */
[----:B------:R-:W-:Y:S02]  /*1790*/  UISETP.NE.AND UP0, UPT, UR20, 0x2, UPT ;  /* 0x000000021400788c */ /* 0x000fe4000bf05270 */
[----:B------:R-:W-:Y:S02]  /*17a0*/  ULOP3.LUT UR24, UR24, 0x1000, URZ, 0xc0, !UPT ;  /* 0x0000100018187892 */ /* 0x000fe4000f8ec0ff */
[----:B------:R-:W-:-:S03]  /*17b0*/  USHF.L.U32 UR21, UR28, UR22, URZ ;  /* 0x000000161c157299 */ /* 0x000fc600080006ff */
[----:B------:R-:W-:Y:S09]  /*17c0*/  BRA.U UP2, `(.L_x_20) ;  /* 0x0000000102407547 */ /* 0x000ff2000b800000 */
[----:B------:R-:W2:Y:S01]  /*17d0*/  LDCU.128 UR8, c[0x0][0xb10] ;  /* 0x00016200ff0877ac */ /* 0x000ea20008000c00 */
[----:B------:R-:W3:Y:S01]  /*17e0*/  LDCU UR12, c[0x0][0xb0c] ;  /* 0x00016180ff0c77ac */ /* 0x000ee20008000800 */
[----:B------:R-:W4:Y:S01]  /*17f0*/  LDCU UR13, c[0x0][0xb20] ;  /* 0x00016400ff0d77ac */ /* 0x000f220008000800 */
[----:B--2---:R-:W-:Y:S02]  /*1800*/  UIMAD.WIDE.U32 UR4, UR30, UR8, URZ ;  /* 0x000000081e0472a5 */ /* 0x004fe4000f8e00ff */
[----:B------:R-:W-:Y:S02]  /*1810*/  UIMAD.WIDE.U32 UR6, UR31, UR11, URZ ;  /* 0x0000000b1f0672a5 */ /* 0x000fe4000f8e00ff */
[----:B---3--:R-:W-:Y:S02]  /*1820*/  UISETP.NE.AND UP2, UPT, UR12, 0x1, UPT ;  /* 0x000000010c00788c */ /* 0x008fe4000bf45270 */
[----:B------:R-:W-:-:S03]  /*1830*/  USHF.R.U32.HI UR5, URZ, UR9, UR5 ;  /* 0x00000009ff057299 */ /* 0x000fc60008011605 */
[----:B------:R-:W-:Y:S01]  /*1840*/  UMOV UR4, UR7 ;  /* 0x0000000700047c82 */ /* 0x000fe20008000000 */
[----:B------:R-:W-:Y:S02]  /*1850*/  USEL UR5, UR30, UR5, !UP2 ;  /* 0x000000051e057287 */ /* 0x000fe4000d000000 */
[----:B------:R-:W-:Y:S02]  /*1860*/  UISETP.NE.AND UP2, UPT, UR10, 0x1, UPT ;  /* 0x000000010a00788c */ /* 0x000fe4000bf45270 */
[----:B----4-:R-:W-:-:S04]  /*1870*/  USHF.R.U32.HI UR4, URZ, UR13, UR4 ;  /* 0x0000000dff047299 */ /* 0x010fc80008011604 */
[----:B------:R-:W-:-:S04]  /*1880*/  USEL UR4, UR31, UR4, !UP2 ;  /* 0x000000041f047287 */ /* 0x000fc8000d000000 */
[----:B------:R-:W-:Y:S02]  /*1890*/  UIADD3 UR6, UPT, UPT, -UR4, UR5, URZ ;  /* 0x0000000504067290 */ /* 0x000fe4000fffe1ff */
[----:B------:R-:W-:Y:S02]  /*18a0*/  UIADD3 UR4, UPT, UPT, UR4, -UR5, URZ ;  /* 0x8000000504047290 */ /* 0x000fe4000fffe0ff */
[----:B------:R-:W-:Y:S02]  /*18b0*/  UIMAD UR31, UR6, UR10, UR31 ;  /* 0x0000000a061f72a4 */ /* 0x000fe4000f8e021f */
[----:B------:R-:W-:-:S12]  /*18c0*/  UIMAD UR30, UR4, UR12, UR30 ;  /* 0x0000000c041e72a4 */ /* 0x000fd8000f8e021e */
.L_x_20:
[----:B------:R-:W-:Y:S05]  /*18d0*/  BRA.U !UP6, `(.L_x_21) ;  /* 0x000000010e0c7547 */ /* 0x000fea000b800000 */
[----:B------:R-:W-:Y:S01]  /*18e0*/  UCGABAR_WAIT ;  /* 0x0000000000007dc7 */ /* 0x000fe20008000000 */
[----:B------:R-:W-:Y:S01]  /*18f0*/  CCTL.IVALL ;  /* 0x00000000ff00798f */ /* 0x000fe20002000000 */
[----:B------:R-:W-:Y:S05]  /*1900*/  BRA `(.L_x_22) ;  /* 0x0000000000047947 */ /* 0x000fea0003800000 */
.L_x_21:
[----:B------:R-:W-:Y:S06]  /*1910*/  BAR.SYNC.DEFER_BLOCKING 0x0 ;  /* 0x0000000000007b1d */ /* 0x000fec0000010000 */
.L_x_22:
[----:B------:R-:W-:Y:S05]  /*1920*/  BRA.U UP0, `(.L_x_23) ;  /* 0x0000001900987547 */ /* 0x000fea000b800000 */
[----:B------:R-:W2:Y:S01]  /*1930*/  LDCU UR6, c[0x0][0x38c] ;  /* 0x00007180ff0677ac */ /* 0x000ea20008000800 */
[----:B------:R-:W-:Y:S01]  /*1940*/  PLOP3.LUT P1, PT, PT, PT, UP4, 0x80, 0x8 ;  /* 0x000000000008781c */ /* 0x000fe20003f2f048 */
[----:B------:R-:W-:Y:S01]  /*1950*/  IMAD.MOV.U32 R12, RZ, RZ, 0x1 ;  /* 0x00000001ff0c7424 */ /* 0x000fe200078e00ff */
[----:B------:R-:W-:Y:S01]  /*1960*/  ISETP.NE.AND P2, PT, R0, RZ, P3 ;  /* 0x000000ff0000720c */ /* 0x000fe20001f45270 */
[----:B------:R-:W-:Y:S01]  /*1970*/  UISETP.NE.AND UP1, UPT, UR20, URZ, UPT ;  /* 0x000000ff1400728c */ /* 0x000fe2000bf25270 */
[----:B------:R-:W-:Y:S02]  /*1980*/  PLOP3.LUT P1, PT, P1, PT, PT, 0x8, 0x80 ;  /* 0x000000000080781c */ /* 0x000fe40000f2e170 */
[----:B------:R-:W-:Y:S01]  /*1990*/  CS2R R10, SRZ ;  /* 0x00000000000a7805 */ /* 0x000fe2000001ff00 */
[----:B------:R-:W-:Y:S01]  /*19a0*/  IMAD.MOV.U32 R9, RZ, RZ, RZ ;  /* 0x000000ffff097224 */ /* 0x000fe200078e00ff */
[----:B------:R-:W3:Y:S01]  /*19b0*/  LDCU UR39, c[0x0][0x370] ;  /* 0x00006e00ff2777ac */ /* 0x000ee20008000800 */
[----:B------:R-:W-:Y:S01]  /*19c0*/  IMAD.MOV.U32 R8, RZ, RZ, 0x1 ;  /* 0x00000001ff087424 */ /* 0x000fe200078e00ff */
[----:B------:R-:W4:Y:S01]  /*19d0*/  LDCU.64 UR26, c[0x0][0x348] ;  /* 0x00006900ff1a77ac */ /* 0x000f220008000a00 */
[----:B------:R-:W-:-:S02]  /*19e0*/  USHF.L.U32 UR48, UR23, 0x6, URZ ;  /* 0x0000000617307899 */ /* 0x000fc400080006ff */
[----:B--2---:R-:W-:Y:S02]  /*19f0*/  UIADD3 UR5, UPT, UPT, UR6, 0x3f, URZ ;  /* 0x0000003f06057890 */ /* 0x004fe4000fffe0ff */
[----:B------:R-:W-:Y:S02]  /*1a00*/  UIADD3 UR47, UPT, UPT, UR6, 0x7e, URZ ;  /* 0x0000007e062f7890 */ /* 0x000fe4000fffe0ff */
[----:B------:R-:W-:Y:S01]  /*1a10*/  USHF.R.S32.HI UR4, URZ, 0x1f, UR5 ;  /* 0x0000001fff047899 */ /* 0x000fe20008011405 */
[----:B------:R-:W2:Y:S03]  /*1a20*/  LDCU UR38, c[0x0][0x374] ;  /* 0x00006e80ff2677ac */ /* 0x000ea60008000800 */
[----:B------:R-:W-:Y:S02]  /*1a30*/  ULEA.HI UR4, UR4, UR5, URZ, 0x6 ;  /* 0x0000000504047291 */ /* 0x000fe4000f8f30ff */
[----:B------:R-:W-:-:S02]  /*1a40*/  USHF.L.U32 UR5, UR23, 0x7, URZ ;  /* 0x0000000717057899 */ /* 0x000fc400080006ff */
[----:B------:R-:W-:Y:S02]  /*1a50*/  USHF.R.S32.HI UR41, URZ, 0x6, UR4 ;  /* 0x00000006ff297899 */ /* 0x000fe40008011404 */
[----:B------:R-:W-:Y:S02]  /*1a60*/  UIADD3 UR4, UPT, UPT, UR6, -0x1, URZ ;  /* 0xffffffff06047890 */ /* 0x000fe4000fffe0ff */
[----:B------:R-:W-:Y:S02]  /*1a70*/  UISETP.LT.U32.AND UP0, UPT, UR41, 0x10, UPT ;  /* 0x000000102900788c */ /* 0x000fe4000bf01070 */
[----:B------:R-:W-:Y:S02]  /*1a80*/  UISETP.GE.U32.AND UP2, UPT, UR4, -0x7f, UPT ;  /* 0xffffff810400788c */ /* 0x000fe4000bf46070 */
[----:B------:R-:W-:Y:S02]  /*1a90*/  USEL UR40, UR41, 0x10, UP0 ;  /* 0x0000001029287887 */ /* 0x000fe40008000000 */
[----:B------:R-:W-:-:S02]  /*1aa0*/  ULOP3.LUT UR5, UR5, 0x80, URZ, 0xc0, !UPT ;  /* 0x0000008005057892 */ /* 0x000fc4000f8ec0ff */
[----:B------:R-:W-:Y:S02]  /*1ab0*/  UIADD3 UR4, UPT, UPT, UR40, -0x1, URZ ;  /* 0xffffffff28047890 */ /* 0x000fe4000fffe0ff */
[----:B------:R-:W-:Y:S02]  /*1ac0*/  ULEA.HI UR43, UR24, UR5, URZ, 0x1a ;  /* 0x00000005182b7291 */ /* 0x000fe4000f8fd0ff */
[----:B------:R-:W-:Y:S02]  /*1ad0*/  USEL UR25, UR55, 0x2, UP1 ;  /* 0x0000000237197887 */ /* 0x000fe40008800000 */
[----:B------:R-:W-:Y:S02]  /*1ae0*/  @UP2 UIADD3 UR4, UPT, UPT, UR40, URZ, URZ ;  /* 0x000000ff28042290 */ /* 0x000fe4000fffe0ff */
[----:B------:R-:W-:Y:S02]  /*1af0*/  UIADD3 UR44, UPT, UPT, UR41, -UR40, URZ ;  /* 0x80000028292c7290 */ /* 0x000fe4000fffe0ff */
[----:B------:R-:W-:-:S02]  /*1b00*/  UIADD3 UR28, UPT, UPT, UR4, 0x1, URZ ;  /* 0x00000001041c7890 */ /* 0x000fc4000fffe0ff */
[----:B------:R-:W-:Y:S01]  /*1b10*/  UIADD3 UR42, UPT, UPT, -UR4, URZ, URZ ;  /* 0x000000ff042a7290 */ /* 0x000fe2000fffe1ff */
[----:B--234-:R-:W-:-:S11]  /*1b20*/  UMOV UR5, URZ ;  /* 0x000000ff00057c82 */ /* 0x01cfd60008000000 */
.L_x_43:
[----:B------:R-:W-:Y:S01]  /*1b30*/  UISETP.NE.AND UP0, UPT, UR46, URZ, UPT ;  /* 0x000000ff2e00728c */ /* 0x000fe2000bf05270 */
[----:B------:R-:W2:Y:S08]  /*1b40*/  S2UR UR46, SR_CgaCtaId ;  /* 0x00000000002e79c3 */ /* 0x000eb00000008800 */
[----:B------:R-:W-:Y:S05]  /*1b50*/  BRA.U UP0, `(.L_x_24) ;  /* 0x0000000100347547 */ /* 0x000fea000b800000 */
[----:B------:R-:W3:Y:S01]  /*1b60*/  S2R R0, SR_CgaCtaId ;  /* 0x0000000000007919 */ /* 0x000ee20000008800 */
[----:B------:R-:W-:-:S04]  /*1b70*/  MOV R2, 0x400 ;  /* 0x0000040000027802 */ /* 0x000fc80000000f00 */
[----:B---3--:R-:W-:Y:S02]  /*1b80*/  LEA R0, R0, R2, 0x18 ;  /* 0x0000000200007211 */ /* 0x008fe400078ec0ff */
[----:B------:R-:W-:-:S03]  /*1b90*/  SHF.L.U32 R2, R8, 0x1f, RZ ;  /* 0x0000001f08027819 */ /* 0x000fc600000006ff */
[----:B------:R-:W-:-:S04]  /*1ba0*/  IMAD R0, R9, 0x8, R0 ;  /* 0x0000000809007824 */ /* 0x000fc800078e0200 */
[----:B------:R-:W3:Y:S02]  /*1bb0*/  SYNCS.PHASECHK.TRANS64.TRYWAIT P0, [R0+URZ+0x1c0], R2 ;  /* 0x0001c002000075a7 */ /* 0x000ee400080011ff */
[----:B---3--:R-:W-:Y:S05]  /*1bc0*/  @!P0 BRA `(.L_x_25) ;  /* 0x0000008800f48947 */ /* 0x008fea0003800000 */
.L_x_156:
[----:B------:R-:W-:Y:S01]  /*1bd0*/  VIADD R9, R9, 0x1 ;  /* 0x0000000109097836 */ /* 0x000fe20000000000 */
[----:B------:R3:W-:Y:S04]  /*1be0*/  SYNCS.ARRIVE.TRANS64.A1T0 RZ, [R0+URZ+0x1b0], RZ ;  /* 0x0001b0ff00ff79a7 */ /* 0x0007e800081000ff */
[----:B------:R-:W-:-:S04]  /*1bf0*/  ISETP.NE.AND P0, PT, R9, 0x2, PT ;  /* 0x000000020900780c */ /* 0x000fc80003f05270 */
[----:B------:R-:W-:Y:S02]  /*1c00*/  SEL R9, R9, RZ, P0 ;  /* 0x000000ff09097207 */ /* 0x000fe40000000000 */
[----:B---3--:R-:W-:-:S04]  /*1c10*/  SEL R0, RZ, 0x1, P0 ;  /* 0x00000001ff007807 */ /* 0x008fc80000000000 */
[----:B------:R-:W-:-:S07]  /*1c20*/  LOP3.LUT R8, R8, R0, RZ, 0x3c, !PT ;  /* 0x0000000008087212 */ /* 0x000fce00078e3cff */
.L_x_24:
[----:B------:R-:W-:Y:S01]  /*1c30*/  UMOV UR6, 0x400 ;  /* 0x0000040000067882 */ /* 0x000fe20000000000 */
[----:B------:R-:W-:Y:S01]  /*1c40*/  SHF.L.U32 R0, R12, 0x1f, RZ ;  /* 0x0000001f0c007819 */ /* 0x000fe200000006ff */
[----:B--2---:R-:W-:Y:S02]  /*1c50*/  ULEA UR6, UR46, UR6, 0x18 ;  /* 0x000000062e067291 */ /* 0x004fe4000f8ec0ff */
[----:B------:R-:W-:Y:S02]  /*1c60*/  UISETP.GE.U32.AND UP0, UPT, UR47, 0x7f, UPT ;  /* 0x0000007f2f00788c */ /* 0x000fe4000bf06070 */
[----:B------:R-:W-:Y:S02]  /*1c70*/  ULEA UR4, UR5, UR6, 0x3 ;  /* 0x0000000605047291 */ /* 0x000fe4000f8e18ff */
[----:B------:R-:W-:Y:S01]  /*1c80*/  ULEA UR11, UR31, UR43, 0x8 ;  /* 0x0000002b1f0b7291 */ /* 0x000fe2000f8e40ff */
[----:B------:R-:W-:-:S06]  /*1c90*/  UMOV UR7, URZ ;  /* 0x000000ff00077c82 */ /* 0x000fcc0008000000 */
[----:B------:R2:W3:Y:S01]  /*1ca0*/  SYNCS.PHASECHK.TRANS64.TRYWAIT P0, [UR4+0x80], R0 ;  /* 0x00008000ff0075a7 */ /* 0x0004e20008001104 */
[----:B------:R-:W-:-:S04]  /*1cb0*/  ULEA.HI UR4, UR30, UR30, URZ, 0x1 ;  /* 0x0000001e1e047291 */ /* 0x000fc8000f8f08ff */
[----:B------:R-:W-:-:S04]  /*1cc0*/  USHF.L.U32 UR4, UR4, 0x6, URZ ;  /* 0x0000000604047899 */ /* 0x000fc800080006ff */
[----:B------:R-:W-:-:S04]  /*1cd0*/  ULOP3.LUT UR35, UR4, 0xffffff80, URZ, 0xc0, !UPT ;  /* 0xffffff8004237892 */ /* 0x000fc8000f8ec0ff */
[----:B------:R-:W-:Y:S01]  /*1ce0*/  ULOP3.LUT UR35, UR35, 0x40, UR48, 0xf8, !UPT ;  /* 0x0000004023237892 */ /* 0x000fe2000f8ef830 */
[----:B------:R-:W-:Y:S11]  /*1cf0*/  BRA.U !UP0, `(.L_x_26) ;  /* 0x0000000108c47547 */ /* 0x000ff6000b800000 */
[----:B------:R-:W-:Y:S01]  /*1d00*/  UMOV UR13, UR42 ;  /* 0x0000002a000d7c82 */ /* 0x000fe20008000000 */
[----:B------:R-:W-:Y:S01]  /*1d10*/  UMOV UR4, UR5 ;  /* 0x0000000500047c82 */ /* 0x000fe20008000000 */
[----:B------:R-:W-:-:S05]  /*1d20*/  UMOV UR34, URZ ;  /* 0x000000ff00227c82 */ /* 0x000fca0008000000 */
.L_x_32:
[----:B------:R-:W-:Y:S01]  /*1d30*/  ULEA UR33, UR4, UR6, 0x3 ;  /* 0x0000000604217291 */ /* 0x000fe2000f8e18ff */
[----:B------:R-:W-:Y:S01]  /*1d40*/  @P3 MOV R2, 0x6000 ;  /* 0x0000600000023802 */ /* 0x000fe20000000f00 */
[----:B-1-34-:R-:W-:Y:S10]  /*1d50*/  @P0 BRA `(.L_x_27) ;  /* 0x00000000000c0947 */ /* 0x01aff40003800000 */
[----:B------:R-:W-:-:S04]  /*1d60*/  SHF.L.U32 R3, R12, 0x1f, RZ ;  /* 0x0000001f0c037819 */ /* 0x000fc800000006ff */
[----:B------:R-:W3:Y:S02]  /*1d70*/  SYNCS.PHASECHK.TRANS64.TRYWAIT P0, [UR33+0x80], R3 ;  /* 0x00008003ff0075a7 */ /* 0x000ee40008001121 */
[----:B---3--:R-:W-:Y:S05]  /*1d80*/  @!P0 BRA `(.L_x_28) ;  /* 0x0000008800988947 */ /* 0x008fea0003800000 */
.L_x_27:
[----:B------:R3:W-:Y:S01]  /*1d90*/  @P3 SYNCS.ARRIVE.TRANS64 RZ, [UR33], R2 ;  /* 0x00000002ffff39a7 */ /* 0x0007e20008000021 */
[----:B------:R-:W-:Y:S02]  /*1da0*/  ULOP3.LUT UR5, UR25, 0x2, URZ, 0xfc, !UPT ;  /* 0x0000000219057892 */ /* 0x000fe4000f8efcff */
[----:B------:R-:W-:Y:S02]  /*1db0*/  UIADD3 UR13, UPT, UPT, UR13, 0x1, URZ ;  /* 0x000000010d0d7890 */ /* 0x000fe4000fffe0ff */
[----:B------:R-:W-:Y:S02]  /*1dc0*/  UISETP.NE.AND UP0, UPT, UR5, 0x2, UPT ;  /* 0x000000020500788c */ /* 0x000fe4000bf05270 */
[----:B------:R-:W-:-:S07]  /*1dd0*/  UISETP.NE.AND UP2, UPT, UR13, 0x1, UPT ;  /* 0x000000010d00788c */ /* 0x000fce000bf45270 */
[----:B------:R-:W-:Y:S05]  /*1de0*/  BRA.U UP0, `(.L_x_29) ;  /* 0x0000000100047547 */ /* 0x000fea000b800000 */
[----:B-1----:R-:W-:Y:S05]  /*1df0*/  BPT.TRAP 0x1 ;  /* 0x000000040000795c */ /* 0x002fea0000300000 */
.L_x_29:
[----:B------:R-:W-:Y:S04]  /*1e00*/  BSSY.RECONVERGENT B0, `(.L_x_30) ;  /* 0x0000003000007945 */ /* 0x000fe80003800200 */
[----:B------:R-:W-:Y:S05]  /*1e10*/  @!P2 BRA `(.L_x_31) ;  /* 0x000000000004a947 */ /* 0x000fea0003800000 */
[----:B-1----:R-:W-:Y:S05]  /*1e20*/  BPT.TRAP 0x1 ;  /* 0x000000040000795c */ /* 0x002fea0000300000 */
.L_x_31:
[----:B-1----:R-:W-:Y:S05]  /*1e30*/  BSYNC.RECONVERGENT B0 ;  /* 0x0000000000007941 */ /* 0x002fea0003800200 */
.L_x_30:
[----:B------:R-:W-:Y:S02]  /*1e40*/  UIADD3 UR5, UPT, UPT, UR4, 0x1, URZ ;  /* 0x0000000104057890 */ /* 0x000fe4000fffe0ff */
[----:B------:R-:W-:Y:S02]  /*1e50*/  ULEA UR32, UR4, UR6, 0xc ;  /* 0x0000000604207291 */ /* 0x000fe4000f8e60ff */
[----:B------:R-:W-:Y:S02]  /*1e60*/  UISETP.NE.AND UP0, UPT, UR5, 0x10, UPT ;  /* 0x000000100500788c */ /* 0x000fe4000bf05270 */
[----:B------:R-:W-:Y:S02]  /*1e70*/  UIADD3 UR16, UP1, UPT, UR26, 0x80, URZ ;  /* 0x000000801a107890 */ /* 0x000fe4000ff3e0ff */
[----:B------:R-:W-:Y:S02]  /*1e80*/  USEL UR8, URZ, 0x1, UP0 ;  /* 0x00000001ff087887 */ /* 0x000fe40008000000 */
[----:B------:R-:W-:-:S02]  /*1e90*/  USEL UR5, UR5, URZ, UP0 ;  /* 0x000000ff05057287 */ /* 0x000fc40008000000 */
[----:B------:R-:W-:Y:S02]  /*1ea0*/  UIADD3 UR14, UP0, UPT, UR26, 0x180, URZ ;  /* 0x000001801a0e7890 */ /* 0x000fe4000ff1e0ff */
[----:B------:R-:W-:Y:S01]  /*1eb0*/  LOP3.LUT R12, R12, UR8, RZ, 0x3c, !PT ;  /* 0x000000080c0c7c12 */ /* 0x000fe2000f8e3cff */
[----:B------:R-:W-:Y:S02]  /*1ec0*/  ULEA UR8, UR4, UR24, 0xd ;  /* 0x0000001804087291 */ /* 0x000fe4000f8e68ff */
[----:B------:R-:W-:Y:S01]  /*1ed0*/  ULEA UR7, UR5, UR6, 0x3 ;  /* 0x0000000605077291 */ /* 0x000fe2000f8e18ff */
[----:B--2---:R-:W-:Y:S01]  /*1ee0*/  SHF.L.U32 R0, R12, 0x1f, RZ ;  /* 0x0000001f0c007819 */ /* 0x004fe200000006ff */
[----:B------:R-:W-:Y:S02]  /*1ef0*/  ULOP3.LUT UR33, UR33, 0xfefffff8, URZ, 0xc0, !UPT ;  /* 0xfefffff821217892 */ /* 0x000fe4000f8ec0ff */
[----:B------:R-:W-:Y:S02]  /*1f00*/  UIADD3.X UR17, UPT, UPT, URZ, UR27, URZ, UP1, !UPT ;  /* 0x0000001bff117290 */ /* 0x000fe40008ffe4ff */
[----:B------:R-:W-:-:S02]  /*1f10*/  UIADD3 UR32, UPT, UPT, UR32, 0x6400, URZ ;  /* 0x0000640020207890 */ /* 0x000fc4000fffe0ff */
[----:B------:R-:W-:Y:S01]  /*1f20*/  UIADD3 UR8, UPT, UPT, UR6, 0x16400, UR8 ;  /* 0x0001640006087890 */ /* 0x000fe2000fffe008 */
[----:B------:R4:W1:Y:S01]  /*1f30*/  SYNCS.PHASECHK.TRANS64.TRYWAIT P0, [UR7+0x80], R0 ;  /* 0x00008000ff0075a7 */ /* 0x0008620008001107 */
[----:B------:R-:W-:Y:S02]  /*1f40*/  UIADD3.X UR15, UPT, UPT, URZ, UR27, URZ, UP0, !UPT ;  /* 0x0000001bff0f7290 */ /* 0x000fe400087fe4ff */
[----:B------:R-:W-:Y:S01]  /*1f50*/  UPRMT UR4, URZ, 0x5410, UR21 ;  /* 0x00005410ff047896 */ /* 0x000fe20008000015 */
[----:B------:R-:W-:Y:S01]  /*1f60*/  UMOV UR18, 0x0 ;  /* 0x0000000000127882 */ /* 0x000fe20000000000 */
[----:B------:R-:W-:Y:S01]  /*1f70*/  UMOV UR19, 0x10000000 ;  /* 0x1000000000137882 */ /* 0x000fe20000000000 */
[----:B------:R-:W-:Y:S01]  /*1f80*/  UMOV UR10, UR34 ;  /* 0x00000022000a7c82 */ /* 0x000fe20008000000 */
[----:B------:R-:W-:Y:S01]  /*1f90*/  UMOV UR12, UR36 ;  /* 0x00000024000c7c82 */ /* 0x000fe20008000000 */
[----:B------:R-:W-:Y:S01]  /*1fa0*/  UMOV UR9, UR33 ;  /* 0x0000002100097c82 */ /* 0x000fe20008000000 */
[----:B------:R2:W-:Y:S01]  /*1fb0*/  UTMALDG.3D.2CTA [UR32], [UR16], desc[UR18] ;  /* 0x00001220100075b4 */ /* 0x0005e20008211000 */
[----:B------:R-:W-:-:S02]  /*1fc0*/  UMOV UR7, UR28 ;  /* 0x0000001c00077c82 */ /* 0x000fc40008000000 */
[----:B------:R3:W-:Y:S01]  /*1fd0*/  UTMALDG.3D.MULTICAST.2CTA [UR8], [UR14], UR4, desc[UR18] ;  /* 0x000012080e0073b4 */ /* 0x0007e20008211804 */
[----:B--2---:R-:W-:Y:S01]  /*1fe0*/  UIADD3 UR34, UPT, UPT, UR34, 0x40, URZ ;  /* 0x0000004022227890 */ /* 0x004fe2000fffe0ff */
[----:B---3--:R-:W-:Y:S01]  /*1ff0*/  UMOV UR4, UR5 ;  /* 0x0000000500047c82 */ /* 0x008fe20008000000 */
[----:B------:R-:W-:Y:S10]  /*2000*/  BRA.U UP2, `(.L_x_32) ;  /* 0xfffffffd02487547 */ /* 0x000ff4000b83ffff */
.L_x_26:
[----:B------:R-:W-:Y:S01]  /*2010*/  ULEA UR4, UR5, UR6, 0x3 ;  /* 0x0000000605047291 */ /* 0x000fe2000f8e18ff */
[----:B--2-4-:R-:W-:Y:S01]  /*2020*/  SHF.L.U32 R0, R12, 0x1f, RZ ;  /* 0x0000001f0c007819 */ /* 0x014fe200000006ff */
[----:B------:R-:W-:Y:S01]  /*2030*/  @!P1 SYNCS.ARRIVE.TRANS64.A1T0 RZ, [UR6+0x148], RZ ;  /* 0x000148ffffff99a7 */ /* 0x000fe20008100006 */
[----:B------:R-:W-:-:S06]  /*2040*/  UISETP.GT.AND UP0, UPT, UR41, UR40, UPT ;  /* 0x000000282900728c */ /* 0x000fcc000bf04270 */
[----:B-1-3--:R1:W2:Y:S03]  /*2050*/  SYNCS.PHASECHK.TRANS64.TRYWAIT P0, [UR4+0x80], R0 ;  /* 0x00008000ff0075a7 */ /* 0x00a2a60008001104 */
[----:B------:R-:W-:Y:S05]  /*2060*/  BRA.U !UP0, `(.L_x_33) ;  /* 0x0000000108c47547 */ /* 0x000fea000b800000 */
[----:B------:R-:W-:Y:S01]  /*2070*/  UIADD3 UR13, UPT, UPT, UR44, UR7, URZ ;  /* 0x000000072c0d7290 */ /* 0x000fe2000fffe0ff */
[----:B------:R-:W-:-:S11]  /*2080*/  UMOV UR4, UR5 ;  /* 0x0000000500047c82 */ /* 0x000fd60008000000 */
.L_x_39:
[----:B------:R-:W-:Y:S01]  /*2090*/  ULEA UR17, UR4, UR6, 0x3 ;  /* 0x0000000604117291 */ /* 0x000fe2000f8e18ff */
[----:B--2---:R-:W-:Y:S01]  /*20a0*/  @P3 MOV R2, 0x6000 ;  /* 0x0000600000023802 */ /* 0x004fe20000000f00 */
[----:B--2-4-:R-:W-:Y:S10]  /*20b0*/  @P0 BRA `(.L_x_34) ;  /* 0x00000000000c0947 */ /* 0x014ff40003800000 */
[----:B------:R-:W-:-:S04]  /*20c0*/  SHF.L.U32 R3, R12, 0x1f, RZ ;  /* 0x0000001f0c037819 */ /* 0x000fc800000006ff */
[----:B------:R-:W2:Y:S02]  /*20d0*/  SYNCS.PHASECHK.TRANS64.TRYWAIT P0, [UR17+0x80], R3 ;  /* 0x00008003ff0075a7 */ /* 0x000ea40008001111 */
[----:B--2---:R-:W-:Y:S05]  /*20e0*/  @!P0 BRA `(.L_x_35) ;  /* 0x0000008400d88947 */ /* 0x004fea0003800000 */
.L_x_34:
[----:B------:R2:W-:Y:S01]  /*20f0*/  @P3 SYNCS.ARRIVE.TRANS64 RZ, [UR17], R2 ;  /* 0x00000002ffff39a7 */ /* 0x0005e20008000011 */
[----:B------:R-:W-:-:S04]  /*2100*/  ULOP3.LUT UR5, UR25, 0x2, URZ, 0xfc, !UPT ;  /* 0x0000000219057892 */ /* 0x000fc8000f8efcff */
[----:B------:R-:W-:-:S09]  /*2110*/  UISETP.NE.AND UP0, UPT, UR5, 0x2, UPT ;  /* 0x000000020500788c */ /* 0x000fd2000bf05270 */
[----:B------:R-:W-:Y:S05]  /*2120*/  BRA.U UP0, `(.L_x_36) ;  /* 0x0000000100047547 */ /* 0x000fea000b800000 */
[----:B------:R-:W-:Y:S05]  /*2130*/  BPT.TRAP 0x1 ;  /* 0x000000040000795c */ /* 0x000fea0000300000 */
.L_x_36:
[----:B------:R-:W-:Y:S04]  /*2140*/  BSSY.RECONVERGENT B0, `(.L_x_37) ;  /* 0x0000003000007945 */ /* 0x000fe80003800200 */
[----:B------:R-:W-:Y:S05]  /*2150*/  @!P2 BRA `(.L_x_38) ;  /* 0x000000000004a947 */ /* 0x000fea0003800000 */
[----:B------:R-:W-:Y:S05]  /*2160*/  BPT.TRAP 0x1 ;  /* 0x000000040000795c */ /* 0x000fea0000300000 */
.L_x_38:
[----:B------:R-:W-:Y:S05]  /*2170*/  BSYNC.RECONVERGENT B0 ;  /* 0x0000000000007941 */ /* 0x000fea0003800200 */
.L_x_37:
[----:B------:R-:W-:Y:S02]  /*2180*/  UIADD3 UR5, UPT, UPT, UR4, 0x1, URZ ;  /* 0x0000000104057890 */ /* 0x000fe4000fffe0ff */
[----:B------:R-:W-:Y:S02]  /*2190*/  USHF.L.U32 UR18, UR7, 0x6, URZ ;  /* 0x0000000607127899 */ /* 0x000fe400080006ff */
[----:B------:R-:W-:Y:S02]  /*21a0*/  UISETP.NE.AND UP0, UPT, UR5, 0x10, UPT ;  /* 0x000000100500788c */ /* 0x000fe4000bf05270 */
[----:B------:R-:W-:Y:S02]  /*21b0*/  UIADD3 UR7, UPT, UPT, UR7, 0x1, URZ ;  /* 0x0000000107077890 */ /* 0x000fe4000fffe0ff */
[----:B------:R-:W-:Y:S02]  /*21c0*/  USEL UR9, URZ, 0x1, UP0 ;  /* 0x00000001ff097887 */ /* 0x000fe40008000000 */
[----:B------:R-:W-:-:S02]  /*21d0*/  USEL UR5, UR5, URZ, UP0 ;  /* 0x000000ff05057287 */ /* 0x000fc40008000000 */
[----:B------:R-:W-:Y:S02]  /*21e0*/  UIADD3 UR14, UP0, UPT, UR26, 0x180, URZ ;  /* 0x000001801a0e7890 */ /* 0x000fe4000ff1e0ff */
[----:B------:R-:W-:Y:S01]  /*21f0*/  ULEA UR8, UR5, UR6, 0x3 ;  /* 0x0000000605087291 */ /* 0x000fe2000f8e18ff */
[----:B------:R-:W-:Y:S01]  /*2200*/  LOP3.LUT R12, R12, UR9, RZ, 0x3c, !PT ;  /* 0x000000090c0c7c12 */ /* 0x000fe2000f8e3cff */
[----:B------:R-:W-:Y:S02]  /*2210*/  ULEA UR16, UR4, UR6, 0xc ;  /* 0x0000000604107291 */ /* 0x000fe4000f8e60ff */
[----:B------:R-:W-:Y:S01]  /*2220*/  UIADD3 UR22, UP1, UPT, UR26, 0x80, URZ ;  /* 0x000000801a167890 */ /* 0x000fe2000ff3e0ff */
[----:B-1----:R-:W-:Y:S01]  /*2230*/  SHF.L.U32 R0, R12, 0x1f, RZ ;  /* 0x0000001f0c007819 */ /* 0x002fe200000006ff */
[----:B------:R-:W-:Y:S02]  /*2240*/  UIADD3.X UR15, UPT, UPT, URZ, UR27, URZ, UP0, !UPT ;  /* 0x0000001bff0f7290 */ /* 0x000fe400087fe4ff */
[----:B------:R-:W-:Y:S01]  /*2250*/  UISETP.NE.AND UP0, UPT, UR7, UR13, UPT ;  /* 0x0000000d0700728c */ /* 0x000fe2000bf05270 */
[----:B------:R3:W4:Y:S01]  /*2260*/  SYNCS.PHASECHK.TRANS64.TRYWAIT P0, [UR8+0x80], R0 ;  /* 0x00008000ff0075a7 */ /* 0x0007220008001108 */
[----:B------:R-:W-:-:S02]  /*2270*/  ULEA UR8, UR4, UR24, 0xd ;  /* 0x0000001804087291 */ /* 0x000fc4000f8e68ff */
[----:B------:R-:W-:Y:S02]  /*2280*/  ULOP3.LUT UR17, UR17, 0xfefffff8, URZ, 0xc0, !UPT ;  /* 0xfefffff811117892 */ /* 0x000fe4000f8ec0ff */
[----:B------:R-:W-:Y:S02]  /*2290*/  UIADD3 UR16, UPT, UPT, UR16, 0x6400, URZ ;  /* 0x0000640010107890 */ /* 0x000fe4000fffe0ff */
[----:B------:R-:W-:Y:S02]  /*22a0*/  UIADD3.X UR23, UPT, UPT, URZ, UR27, URZ, UP1, !UPT ;  /* 0x0000001bff177290 */ /* 0x000fe40008ffe4ff */
[----:B------:R-:W-:Y:S02]  /*22b0*/  UIADD3 UR8, UPT, UPT, UR6, 0x16400, UR8 ;  /* 0x0001640006087890 */ /* 0x000fe4000fffe008 */
[----:B------:R-:W-:Y:S01]  /*22c0*/  UPRMT UR4, URZ, 0x5410, UR21 ;  /* 0x00005410ff047896 */ /* 0x000fe20008000015 */
[----:B------:R-:W-:Y:S01]  /*22d0*/  UMOV UR30, 0x0 ;  /* 0x00000000001e7882 */ /* 0x000fe20000000000 */
[----:B------:R-:W-:Y:S01]  /*22e0*/  UMOV UR31, 0x10000000 ;  /* 0x10000000001f7882 */ /* 0x000fe20000000000 */
[----:B------:R-:W-:Y:S01]  /*22f0*/  UMOV UR19, UR35 ;  /* 0x0000002300137c82 */ /* 0x000fe20008000000 */
[----:B------:R-:W-:Y:S01]  /*2300*/  UMOV UR20, UR36 ;  /* 0x0000002400147c82 */ /* 0x000fe20008000000 */
[----:B------:R-:W-:Y:S01]  /*2310*/  UMOV UR12, UR36 ;  /* 0x00000024000c7c82 */ /* 0x000fe20008000000 */
[----:B------:R-:W-:Y:S01]  /*2320*/  UMOV UR9, UR17 ;  /* 0x0000001100097c82 */ /* 0x000fe20008000000 */
[----:B------:R-:W-:Y:S01]  /*2330*/  UMOV UR10, UR18 ;  /* 0x00000012000a7c82 */ /* 0x000fe20008000000 */
[----:B------:R-:W-:Y:S01]  /*2340*/  UTMALDG.3D.2CTA [UR16], [UR22], desc[UR30] ;  /* 0x00001e10160075b4 */ /* 0x000fe20008211000 */
[----:B------:R1:W-:Y:S02]  /*2350*/  UTMALDG.3D.MULTICAST.2CTA [UR8], [UR14], UR4, desc[UR30] ;  /* 0x00001e080e0073b4 */ /* 0x0003e40008211804 */
[----:B-1----:R-:W-:Y:S01]  /*2360*/  UMOV UR4, UR5 ;  /* 0x0000000500047c82 */ /* 0x002fe20008000000 */
[----:B---3--:R-:W-:Y:S05]  /*2370*/  BRA.U UP0, `(.L_x_39) ;  /* 0xfffffffd00447547 */ /* 0x008fea000b83ffff */
.L_x_33:
[C---:B------:R-:W-:Y:S01]  /*2380*/  LEA R3, R11.reuse, UR6, 0x3 ;  /* 0x000000060b037c11 */ /* 0x040fe2000f8e18ff */
[----:B------:R-:W-:Y:S01]  /*2390*/  NOP ;  /* 0x0000000000007918 */ /* 0x000fe20000000000 */
[----:B-1----:R-:W-:Y:S02]  /*23a0*/  SHF.L.U32 R0, R10, 0x1f, RZ ;  /* 0x0000001f0a007819 */ /* 0x002fe400000006ff */
[----:B------:R-:W-:Y:S02]  /*23b0*/  LEA R4, R11, UR6, 0x4 ;  /* 0x000000060b047c11 */ /* 0x000fe4000f8e20ff */
[----:B--2-4-:R-:W1:Y:S02]  /*23c0*/  SYNCS.PHASECHK.TRANS64.TRYWAIT P0, [R3+URZ+0x150], R0 ;  /* 0x00015000030075a7 */ /* 0x014e6400080011ff */
[----:B-1----:R-:W-:Y:S05]  /*23d0*/  @!P0 BRA `(.L_x_40) ;  /* 0x0000008400348947 */ /* 0x002fea0003800000 */
.L_x_159:
[----:B------:R-:W2:Y:S01]  /*23e0*/  LDS.128 R4, [R4+0x1e0] ;  /* 0x0001e00004047984 */ /* 0x000ea20000000c00 */
[----:B------:R-:W-:Y:S01]  /*23f0*/  UISETP.GE.AND UP0, UPT, UR45, 0x1, UPT ;  /* 0x000000012d00788c */ /* 0x000fe2000bf06270 */
[----:B------:R-:W-:Y:S01]  /*2400*/  @!PT LDS RZ, [RZ] ;  /* 0x00000000fffff984 */ /* 0x000fe20000000800 */
[----:B------:R-:W-:Y:S01]  /*2410*/  @!PT LDS RZ, [RZ] ;  /* 0x00000000fffff984 */ /* 0x000fe20000000800 */
[----:B------:R-:W-:Y:S01]  /*2420*/  @!PT LDS RZ, [RZ] ;  /* 0x00000000fffff984 */ /* 0x000fe20000000800 */
[----:B------:R-:W-:Y:S01]  /*2430*/  @!PT LDS RZ, [RZ] ;  /* 0x00000000fffff984 */ /* 0x000fe20000000800 */
[----:B------:R3:W-:Y:S06]  /*2440*/  MEMBAR.ALL.CTA ;  /* 0x0000000000007992 */ /* 0x0007ec0000008000 */
[----:B---3--:R-:W3:Y:S01]  /*2450*/  FENCE.VIEW.ASYNC.S ;  /* 0x00000000000073c6 */ /* 0x008ee20000000000 */
[----:B--2---:R-:W-:-:S13]  /*2460*/  LOP3.LUT P0, RZ, R6, 0x1, RZ, 0xc0, !PT ;  /* 0x0000000106ff7812 */ /* 0x004fda000780c0ff */
[----:B---3--:R-:W-:Y:S01]  /*2470*/  VOTEU.ANY UP1, P0 ;  /* 0x0000000000ff7886 */ /* 0x008fe20000020100 */
[----:B------:R-:W-:-:S13]  /*2480*/  PLOP3.LUT P0, PT, PT, PT, UP1, 0x80, 0x8 ;  /* 0x000000000008781c */ /* 0x000fda0003f0f018 */
[----:B-1----:R-:W-:Y:S02]  /*2490*/  @P0 LOP3.LUT R0, R5, 0xffff, RZ, 0xc0, !PT ;  /* 0x0000ffff05000812 */ /* 0x002fe400078ec0ff */
[----:B------:R-:W-:Y:S02]  /*24a0*/  @P0 MOV R2, R4 ;  /* 0x0000000400020202 */ /* 0x000fe40000000f00 */
[----:B------:R-:W-:Y:S01]  /*24b0*/  @P0 R2UR UR7, R0 ;  /* 0x00000000000702ca */ /* 0x000fe200000e0000 */
[----:B------:R-:W-:Y:S01]  /*24c0*/  VIADD R0, R3, 0x160 ;  /* 0x0000016003007836 */ /* 0x000fe20000000000 */
[----:B------:R-:W-:Y:S02]  /*24d0*/  @P0 SHF.R.U32.HI R4, RZ, 0x10, R5 ;  /* 0x00000010ff040819 */ /* 0x000fe40000011605 */
[----:B------:R-:W-:Y:S02]  /*24e0*/  @P0 R2UR UR8, R2 ;  /* 0x00000000020802ca */ /* 0x000fe400000e0000 */
[----:B------:R-:W-:-:S02]  /*24f0*/  PRMT R0, RZ, 0x654, R0 ;  /* 0x00000654ff007816 */ /* 0x000fc40000000000 */
[----:B------:R-:W-:Y:S02]  /*2500*/  @P0 R2UR UR4, R4 ;  /* 0x00000000040402ca */ /* 0x000fe400000e0000 */
[----:B------:R1:W-:Y:S03]  /*2510*/  SYNCS.ARRIVE.TRANS64.RED.A1T0 RZ, [R0+URZ], RZ ;  /* 0x000000ff00ff79a7 */ /* 0x0003e600081004ff */
[----:B------:R-:W-:-:S04]  /*2520*/  @UP1 UMOV UR29, UR7 ;  /* 0x00000007001d1c82 */ /* 0x000fc80008000000 */
[----:B------:R-:W-:-:S04]  /*2530*/  @UP1 UMOV UR37, UR8 ;  /* 0x0000000800251c82 */ /* 0x000fc80008000000 */
[----:B------:R-:W-:Y:S01]  /*2540*/  @UP1 UMOV UR36, UR4 ;  /* 0x0000000400241c82 */ /* 0x000fe20008000000 */
[----:B------:R-:W-:Y:S05]  /*2550*/  BRA.U !UP0, `(.L_x_41) ;  /* 0x0000000108d47547 */ /* 0x000fea000b800000 */
[----:B------:R-:W2:Y:S01]  /*2560*/  LDCU.128 UR12, c[0x0][0xb10] ;  /* 0x00016200ff0c77ac */ /* 0x000ea20008000c00 */
[----:B------:R-:W3:Y:S01]  /*2570*/  LDCU UR30, c[0x0][0xb20] ;  /* 0x00016400ff1e77ac */ /* 0x000ee20008000800 */
[----:B------:R-:W4:Y:S01]  /*2580*/  LDCU UR20, c[0x0][0xb0c] ;  /* 0x00016180ff1477ac */ /* 0x000f220008000800 */
[----:B------:R-:W1:Y:S01]  /*2590*/  LDCU.64 UR10, c[0x0][0xb28] ;  /* 0x00016500ff0a77ac */ /* 0x000e620008000a00 */
[----:B------:R-:W-:Y:S02]  /*25a0*/  UISETP.NE.AND UP3, UPT, UR45, 0x1, UPT ;  /* 0x000000012d00788c */ /* 0x000fe4000bf65270 */
[----:B--2---:R-:W-:Y:S02]  /*25b0*/  UIMAD.WIDE.U32 UR16, UR38, UR15, URZ ;  /* 0x0000000f261072a5 */ /* 0x004fe4000f8e00ff */
[----:B------:R-:W-:Y:S02]  /*25c0*/  UIMAD.WIDE.U32 UR8, UR39, UR12, URZ ;  /* 0x0000000c270872a5 */ /* 0x000fe4000f8e00ff */
[----:B------:R-:W-:-:S02]  /*25d0*/  UISETP.NE.AND UP0, UPT, UR14, 0x1, UPT ;  /* 0x000000010e00788c */ /* 0x000fc4000bf05270 */
[----:B------:R-:W-:Y:S01]  /*25e0*/  UIMAD.WIDE.U32 UR22, UR29, UR15, URZ ;  /* 0x0000000f1d1672a5 */ /* 0x000fe2000f8e00ff */
[----:B------:R-:W-:Y:S02]  /*25f0*/  UMOV UR16, UR17 ;  /* 0x0000001100107c82 */ /* 0x000fe40008000000 */
[----:B------:R-:W-:Y:S01]  /*2600*/  UMOV UR8, UR9 ;  /* 0x0000000900087c82 */ /* 0x000fe20008000000 */
[----:B---3--:R-:W-:Y:S02]  /*2610*/  USHF.R.U32.HI UR16, URZ, UR30, UR16 ;  /* 0x0000001eff107299 */ /* 0x008fe40008011610 */
[----:B----4-:R-:W-:Y:S02]  /*2620*/  UISETP.NE.AND UP2, UPT, UR20, 0x1, UPT ;  /* 0x000000011400788c */ /* 0x010fe4000bf45270 */
[----:B------:R-:W-:Y:S02]  /*2630*/  USHF.R.U32.HI UR8, URZ, UR13, UR8 ;  /* 0x0000000dff087299 */ /* 0x000fe40008011608 */
[----:B------:R-:W-:-:S02]  /*2640*/  USEL UR7, UR38, UR16, !UP0 ;  /* 0x0000001026077287 */ /* 0x000fc4000c000000 */
[----:B------:R-:W-:Y:S02]  /*2650*/  USEL UR8, UR39, UR8, !UP2 ;  /* 0x0000000827087287 */ /* 0x000fe4000d000000 */
[----:B-1----:R-:W-:Y:S01]  /*2660*/  UIMAD.WIDE.U32 UR16, UR7, UR10, URZ ;  /* 0x0000000a071072a5 */ /* 0x002fe2000f8e00ff */
[----:B------:R-:W-:Y:S01]  /*2670*/  UMOV UR4, UR23 ;  /* 0x0000001700047c82 */ /* 0x000fe20008000000 */
[----:B------:R-:W-:Y:S02]  /*2680*/  UIMAD.WIDE.U32 UR18, UR37, UR12, URZ ;  /* 0x0000000c251272a5 */ /* 0x000fe4000f8e00ff */
[----:B------:R-:W-:-:S03]  /*2690*/  UIMAD.WIDE.U32 UR22, UR8, UR10, URZ ;  /* 0x0000000a081672a5 */ /* 0x000fc6000f8e00ff */
[----:B------:R-:W-:Y:S01]  /*26a0*/  UMOV UR16, UR17 ;  /* 0x0000001100107c82 */ /* 0x000fe20008000000 */
[----:B------:R-:W-:Y:S02]  /*26b0*/  USHF.R.U32.HI UR4, URZ, UR30, UR4 ;  /* 0x0000001eff047299 */ /* 0x000fe40008011604 */
[----:B------:R-:W-:Y:S01]  /*26c0*/  @UP3 USHF.R.U32.HI UR7, URZ, UR11, UR16 ;  /* 0x0000000bff073299 */ /* 0x000fe20008011610 */
[----:B------:R-:W-:Y:S01]  /*26d0*/  UMOV UR18, UR19 ;  /* 0x0000001300127c82 */ /* 0x000fe20008000000 */
[----:B------:R-:W-:Y:S01]  /*26e0*/  UMOV UR22, UR23 ;  /* 0x0000001700167c82 */ /* 0x000fe20008000000 */
[----:B------:R-:W-:Y:S02]  /*26f0*/  USHF.R.U32.HI UR13, URZ, UR13, UR18 ;  /* 0x0000000dff0d7299 */ /* 0x000fe40008011612 */
[----:B------:R-:W-:Y:S02]  /*2700*/  USEL UR4, UR29, UR4, !UP0 ;  /* 0x000000041d047287 */ /* 0x000fe4000c000000 */
[----:B------:R-:W-:-:S02]  /*2710*/  @UP3 USHF.R.U32.HI UR8, URZ, UR11, UR22 ;  /* 0x0000000bff083299 */ /* 0x000fc40008011616 */
[----:B------:R-:W-:Y:S02]  /*2720*/  UIMAD UR9, UR45, UR7, URZ ;  /* 0x000000072d0972a4 */ /* 0x000fe4000f8e02ff */
[----:B------:R-:W-:Y:S02]  /*2730*/  USEL UR7, UR37, UR13, !UP2 ;  /* 0x0000000d25077287 */ /* 0x000fe4000d000000 */
[----:B------:R-:W-:Y:S02]  /*2740*/  UIMAD UR12, UR45, UR8, URZ ;  /* 0x000000082d0c72a4 */ /* 0x000fe4000f8e02ff */
[----:B------:R-:W-:Y:S02]  /*2750*/  UISETP.GE.AND UP0, UPT, UR4, UR9, UPT ;  /* 0x000000090400728c */ /* 0x000fe4000bf06270 */
[----:B------:R-:W-:Y:S02]  /*2760*/  UIMAD.WIDE.U32 UR16, UR4, UR10, URZ ;  /* 0x0000000a041072a5 */ /* 0x000fe4000f8e00ff */
[----:B------:R-:W-:-:S02]  /*2770*/  UISETP.GE.OR UP0, UPT, UR7, UR12, UP0 ;  /* 0x0000000c0700728c */ /* 0x000fc40008706670 */
[----:B------:R-:W-:Y:S02]  /*2780*/  UIMAD.WIDE.U32 UR12, UR7, UR10, URZ ;  /* 0x0000000a070c72a5 */ /* 0x000fe4000f8e00ff */
[----:B------:R-:W-:Y:S01]  /*2790*/  UIADD3 UR15, UPT, UPT, -UR4, URZ, URZ ;  /* 0x000000ff040f7290 */ /* 0x000fe2000fffe1ff */
[----:B------:R-:W-:Y:S01]  /*27a0*/  UMOV UR10, UR17 ;  /* 0x00000011000a7c82 */ /* 0x000fe20008000000 */
[----:B------:R-:W-:Y:S02]  /*27b0*/  UIADD3 UR12, UPT, UPT, -UR7, URZ, URZ ;  /* 0x000000ff070c7290 */ /* 0x000fe4000fffe1ff */
        /* <DEDUP_REMOVED lines=15> */
.L_x_41:
[----:B------:R-:W2:Y:S02]  /*28b0*/  LDCU UR4, c[0x0][0xb30] ;  /* 0x00016600ff0477ac */ /* 0x000ea40008000800 */
[----:B--2---:R-:W-:-:S09]  /*28c0*/  UISETP.NE.AND UP0, UPT, UR4, 0x1, UPT ;  /* 0x000000010400788c */ /* 0x004fd2000bf05270 */
[----:B------:R-:W-:Y:S05]  /*28d0*/  BRA.U UP0, `(.L_x_42) ;  /* 0x0000000100447547 */ /* 0x000fea000b800000 */
[----:B------:R-:W2:Y:S01]  /*28e0*/  LDCU.128 UR12, c[0x0][0xb10] ;  /* 0x00016200ff0c77ac */ /* 0x000ea20008000c00 */
[----:B------:R-:W3:Y:S01]  /*28f0*/  LDCU UR16, c[0x0][0xb0c] ;  /* 0x00016180ff1077ac */ /* 0x000ee20008000800 */
[----:B------:R-:W4:Y:S01]  /*2900*/  LDCU UR17, c[0x0][0xb20] ;  /* 0x00016400ff1177ac */ /* 0x000f220008000800 */
[----:B--2---:R-:W-:Y:S02]  /*2910*/  UIMAD.WIDE.U32 UR10, UR37, UR12, URZ ;  /* 0x0000000c250a72a5 */ /* 0x004fe4000f8e00ff */
[----:B------:R-:W-:Y:S02]  /*2920*/  UIMAD.WIDE.U32 UR8, UR29, UR15, URZ ;  /* 0x0000000f1d0872a5 */ /* 0x000fe4000f8e00ff */
[----:B---3--:R-:W-:Y:S02]  /*2930*/  UISETP.NE.AND UP2, UPT, UR16, 0x1, UPT ;  /* 0x000000011000788c */ /* 0x008fe4000bf45270 */
[----:B------:R-:W-:Y:S01]  /*2940*/  UISETP.NE.AND UP0, UPT, UR14, 0x1, UPT ;  /* 0x000000010e00788c */ /* 0x000fe2000bf05270 */
[----:B------:R-:W-:-:S02]  /*2950*/  UMOV UR7, UR11 ;  /* 0x0000000b00077c82 */ /* 0x000fc40008000000 */
[----:B------:R-:W-:Y:S01]  /*2960*/  UMOV UR4, UR9 ;  /* 0x0000000900047c82 */ /* 0x000fe20008000000 */
[----:B------:R-:W-:Y:S02]  /*2970*/  USHF.R.U32.HI UR7, URZ, UR13, UR7 ;  /* 0x0000000dff077299 */ /* 0x000fe40008011607 */
[----:B----4-:R-:W-:Y:S02]  /*2980*/  USHF.R.U32.HI UR4, URZ, UR17, UR4 ;  /* 0x00000011ff047299 */ /* 0x010fe40008011604 */
[----:B------:R-:W-:Y:S02]  /*2990*/  USEL UR7, UR37, UR7, !UP2 ;  /* 0x0000000725077287 */ /* 0x000fe4000d000000 */
[----:B------:R-:W-:-:S04]  /*29a0*/  USEL UR4, UR29, UR4, !UP0 ;  /* 0x000000041d047287 */ /* 0x000fc8000c000000 */
[----:B------:R-:W-:Y:S02]  /*29b0*/  UIADD3 UR8, UPT, UPT, UR7, -UR4, URZ ;  /* 0x8000000407087290 */ /* 0x000fe4000fffe0ff */
[----:B------:R-:W-:Y:S02]  /*29c0*/  UIADD3 UR4, UPT, UPT, -UR7, UR4, URZ ;  /* 0x0000000407047290 */ /* 0x000fe4000fffe1ff */
[----:B------:R-:W-:Y:S02]  /*29d0*/  UIMAD UR29, UR8, UR14, UR29 ;  /* 0x0000000e081d72a4 */ /* 0x000fe4000f8e021d */
[----:B------:R-:W-:-:S12]  /*29e0*/  UIMAD UR37, UR4, UR16, UR37 ;  /* 0x00000010042572a4 */ /* 0x000fd8000f8e0225 */
.L_x_42:
[----:B------:R-:W-:Y:S01]  /*29f0*/  VIADD R11, R11, 0x1 ;  /* 0x000000010b0b7836 */ /* 0x000fe20000000000 */
[----:B------:R-:W-:Y:S01]  /*2a00*/  R2UR UR4, R78 ;  /* 0x000000004e0472ca */ /* 0x000fe200000e0000 */
[----:B------:R-:W-:Y:S01]  /*2a10*/  UIADD3 UR30, UPT, UPT, UR37, UR63, URZ ;  /* 0x0000003f251e7290 */ /* 0x000fe2000fffe0ff */
[----:B------:R-:W-:Y:S02]  /*2a20*/  PLOP3.LUT P1, PT, PT, PT, PT, 0x80, 0x8 ;  /* 0x000000000008781c */ /* 0x000fe40003f2f070 */
[----:B------:R-:W-:-:S04]  /*2a30*/  ISETP.NE.AND P0, PT, R11, 0x2, PT ;  /* 0x000000020b00780c */ /* 0x000fc80003f05270 */
[----:B-1----:R-:W-:Y:S02]  /*2a40*/  SEL R0, RZ, 0x1, P0 ;  /* 0x00000001ff007807 */ /* 0x002fe40000000000 */
[----:B------:R-:W-:Y:S02]  /*2a50*/  SEL R11, R11, RZ, P0 ;  /* 0x000000ff0b0b7207 */ /* 0x000fe40000000000 */
[----:B------:R-:W-:Y:S01]  /*2a60*/  LOP3.LUT R10, R10, R0, RZ, 0x3c, !PT ;  /* 0x000000000a0a7212 */ /* 0x000fe200078e3cff */
[----:B------:R-:W-:Y:S01]  /*2a70*/  UIADD3 UR31, UPT, UPT, UR29, UR4, URZ ;  /* 0x000000041d1f7290 */ /* 0x000fe2000fffe0ff */
[----:B------:R-:W-:Y:S11]  /*2a80*/  BRA.U UP1, `(.L_x_43) ;  /* 0xfffffff101287547 */ /* 0x000ff6000b83ffff */
[----:B------:R-:W-:Y:S01]  /*2a90*/  UIADD3 UR7, UPT, UPT, UR6, 0x80, URZ ;  /* 0x0000008006077890 */ /* 0x000fe2000fffe0ff */
[----:B------:R-:W-:-:S03]  /*2aa0*/  SHF.L.U32 R2, R12, 0x1f, RZ ;  /* 0x0000001f0c027819 */ /* 0x000fc600000006ff */
[----:B------:R-:W-:-:S09]  /*2ab0*/  ULEA UR4, UR5, UR7, 0x3 ;  /* 0x0000000705047291 */ /* 0x000fd2000f8e18ff */
[----:B------:R-:W1:Y:S02]  /*2ac0*/  SYNCS.PHASECHK.TRANS64.TRYWAIT P0, [UR4], R2 ;  /* 0x00000002ff0075a7 */ /* 0x000e640008001104 */
[----:B-1----:R-:W-:Y:S05]  /*2ad0*/  @!P0 BRA `(.L_x_44) ;  /* 0x0000007c00888947 */ /* 0x002fea0003800000 */
.L_x_161:
[----:B------:R-:W-:-:S04]  /*2ae0*/  UIADD3 UR4, UPT, UPT, UR5, 0x1, URZ ;  /* 0x0000000105047890 */ /* 0x000fc8000fffe0ff */
[----:B------:R-:W-:-:S04]  /*2af0*/  UISETP.NE.AND UP0, UPT, UR4, 0x10, UPT ;  /* 0x000000100400788c */ /* 0x000fc8000bf05270 */
[----:B------:R-:W-:Y:S02]  /*2b00*/  USEL UR6, URZ, 0x1, UP0 ;  /* 0x00000001ff067887 */ /* 0x000fe40008000000 */
[----:B------:R-:W-:-:S04]  /*2b10*/  USEL UR4, UR4, URZ, UP0 ;  /* 0x000000ff04047287 */ /* 0x000fc80008000000 */
[----:B------:R-:W-:Y:S01]  /*2b20*/  ULEA UR5, UR4, UR7, 0x3 ;  /* 0x0000000704057291 */ /* 0x000fe2000f8e18ff */
[----:B-1----:R-:W-:-:S04]  /*2b30*/  LOP3.LUT R2, R12, UR6, RZ, 0x3c, !PT ;  /* 0x000000060c027c12 */ /* 0x002fc8000f8e3cff */
[----:B------:R-:W-:-:S04]  /*2b40*/  SHF.L.U32 R3, R2, 0x1f, RZ ;  /* 0x0000001f02037819 */ /* 0x000fc800000006ff */
[----:B------:R-:W1:Y:S02]  /*2b50*/  SYNCS.PHASECHK.TRANS64.TRYWAIT P0, [UR5], R3 ;  /* 0x00000003ff0075a7 */ /* 0x000e640008001105 */
[----:B-1----:R-:W-:Y:S05]  /*2b60*/  @!P0 BRA `(.L_x_45) ;  /* 0x0000007c007c8947 */ /* 0x002fea0003800000 */
.L_x_163:
[----:B------:R-:W-:-:S04]  /*2b70*/  UIADD3 UR4, UPT, UPT, UR4, 0x1, URZ ;  /* 0x0000000104047890 */ /* 0x000fc8000fffe0ff */
[----:B------:R-:W-:-:S04]  /*2b80*/  UISETP.NE.AND UP0, UPT, UR4, 0x10, UPT ;  /* 0x000000100400788c */ /* 0x000fc8000bf05270 */
[----:B------:R-:W-:Y:S02]  /*2b90*/  USEL UR6, URZ, 0x1, UP0 ;  /* 0x00000001ff067887 */ /* 0x000fe40008000000 */
[----:B------:R-:W-:-:S04]  /*2ba0*/  USEL UR4, UR4, URZ, UP0 ;  /* 0x000000ff04047287 */ /* 0x000fc80008000000 */
[----:B------:R-:W-:Y:S01]  /*2bb0*/  ULEA UR5, UR4, UR7, 0x3 ;  /* 0x0000000704057291 */ /* 0x000fe2000f8e18ff */
[----:B------:R-:W-:-:S04]  /*2bc0*/  LOP3.LUT R2, R2, UR6, RZ, 0x3c, !PT ;  /* 0x0000000602027c12 */ /* 0x000fc8000f8e3cff */
[----:B-1----:R-:W-:-:S04]  /*2bd0*/  SHF.L.U32 R3, R2, 0x1f, RZ ;  /* 0x0000001f02037819 */ /* 0x002fc800000006ff */
[----:B------:R-:W1:Y:S02]  /*2be0*/  SYNCS.PHASECHK.TRANS64.TRYWAIT P0, [UR5], R3 ;  /* 0x00000003ff0075a7 */ /* 0x000e640008001105 */
[----:B-1----:R-:W-:Y:S05]  /*2bf0*/  @!P0 BRA `(.L_x_46) ;  /* 0x0000007c00708947 */ /* 0x002fea0003800000 */
.L_x_165:
        /* <DEDUP_REMOVED lines=9> */
.L_x_167:
        /* <DEDUP_REMOVED lines=9> */
.L_x_169:
        /* <DEDUP_REMOVED lines=9> */
.L_x_171:
        /* <DEDUP_REMOVED lines=9> */
.L_x_173:
        /* <DEDUP_REMOVED lines=9> */
.L_x_175:
        /* <DEDUP_REMOVED lines=9> */
.L_x_177:
        /* <DEDUP_REMOVED lines=9> */
.L_x_179:
        /* <DEDUP_REMOVED lines=9> */
.L_x_181:
        /* <DEDUP_REMOVED lines=9> */
.L_x_183:
        /* <DEDUP_REMOVED lines=9> */
.L_x_185:
        /* <DEDUP_REMOVED lines=9> */
.L_x_187:
        /* <DEDUP_REMOVED lines=9> */
.L_x_189:
[----:B------:R-:W-:-:S04]  /*32c0*/  UIADD3 UR4, UPT, UPT, UR4, 0x1, URZ ;  /* 0x0000000104047890 */ /* 0x000fc8000fffe0ff */
[----:B------:R-:W-:-:S04]  /*32d0*/  UISETP.NE.AND UP0, UPT, UR4, 0x10, UPT ;  /* 0x000000100400788c */ /* 0x000fc8000bf05270 */
[----:B------:R-:W-:Y:S02]  /*32e0*/  USEL UR5, URZ, 0x1, UP0 ;  /* 0x00000001ff057887 */ /* 0x000fe40008000000 */
[----:B------:R-:W-:-:S04]  /*32f0*/  USEL UR4, UR4, URZ, UP0 ;  /* 0x000000ff04047287 */ /* 0x000fc80008000000 */
[----:B------:R-:W-:Y:S01]  /*3300*/  ULEA UR4, UR4, UR7, 0x3 ;  /* 0x0000000704047291 */ /* 0x000fe2000f8e18ff */
[----:B------:R-:W-:-:S04]  /*3310*/  LOP3.LUT R2, R2, UR5, RZ, 0x3c, !PT ;  /* 0x0000000502027c12 */ /* 0x000fc8000f8e3cff */
[----:B------:R-:W-:Y:S01]  /*3320*/  SHF.L.U32 R2, R2, 0x1f, RZ ;  /* 0x0000001f02027819 */ /* 0x000fe200000006ff */
[----:B-1----:R-:W-:-:S07]  /*3330*/  IMAD.U32 R0, RZ, RZ, UR4 ;  /* 0x00000004ff007e24 */ /* 0x002fce000f8e00ff */
.L_x_59:
[----:B-1----:R1:W2:Y:S02]  /*3340*/  SYNCS.PHASECHK.TRANS64.TRYWAIT P0, [R0+URZ], R2 ;  /* 0x00000002000075a7 */ /* 0x0022a400080011ff */
[----:B--2---:R-:W-:Y:S05]  /*3350*/  @!P0 NANOSLEEP.SYNCS 0x989680 ;  /* 0x009896800000895d */ /* 0x004fea0003900000 */
[----:B------:R-:W2:Y:S02]  /*3360*/  @!P0 SYNCS.PHASECHK.TRANS64 P0, [R0+URZ], R2 ;  /* 0x00000002000085a7 */ /* 0x000ea400080010ff */
[----:B--2---:R-:W-:Y:S05]  /*3370*/  @P0 EXIT ;  /* 0x000000000000094d */ /* 0x004fea0003800000 */
[----:B------:R-:W-:Y:S05]  /*3380*/  BRA `(.L_x_59) ;  /* 0xfffffffc00ec7947 */ /* 0x000fea000383ffff */
.L_x_23:
[----:B------:R-:W-:-:S04]  /*3390*/  UISETP.NE.AND UP0, UPT, UR46, URZ, UPT ;  /* 0x000000ff2e00728c */ /* 0x000fc8000bf05270 */
[----:B------:R-:W-:-:S09]  /*33a0*/  UISETP.NE.OR UP0, UPT, UR20, 0x1, UP0 ;  /* 0x000000011400788c */ /* 0x000fd20008705670 */
[----:B------:R-:W-:Y:S05]  /*33b0*/  BRA.U UP0, `(.L_x_60) ;  /* 0x0000000500487547 */ /* 0x000fea000b800000 */
[----:B------:R-:W-:Y:S01]  /*33c0*/  ISETP.GE.U32.AND P2, PT, R0, 0x4, PT ;  /* 0x000000040000780c */ /* 0x000fe20003f46070 */
[----:B------:R-:W-:Y:S01]  /*33d0*/  IMAD.MOV.U32 R12, RZ, RZ, 0x1 ;  /* 0x00000001ff0c7424 */ /* 0x000fe200078e00ff */
[----:B------:R-:W-:Y:S02]  /*33e0*/  CS2R R10, SRZ ;  /* 0x00000000000a7805 */ /* 0x000fe4000001ff00 */
[----:B------:R-:W-:Y:S01]  /*33f0*/  CS2R R8, SRZ ;  /* 0x0000000000087805 */ /* 0x000fe2000001ff00 */
[----:B------:R-:W-:Y:S01]  /*3400*/  UMOV UR6, 0x400 ;  /* 0x0000040000067882 */ /* 0x000fe20000000000 */
[----:B------:R-:W-:Y:S01]  /*3410*/  UMOV UR5, URZ ;  /* 0x000000ff00057c82 */ /* 0x000fe20008000000 */
[----:B------:R-:W-:-:S12]  /*3420*/  ULEA UR6, UR46, UR6, 0x18 ;  /* 0x000000062e067291 */ /* 0x000fd8000f8ec0ff */
.L_x_64:
[----:B------:R-:W-:Y:S02]  /*3430*/  LEA R2, R8, UR6, 0x3 ;  /* 0x0000000608027c11 */ /* 0x000fe4000f8e18ff */
[----:B------:R-:W-:-:S03]  /*3440*/  SHF.L.U32 R4, R9, 0x1f, RZ ;  /* 0x0000001f09047819 */ /* 0x000fc600000006ff */
[----:B------:R-:W-:Y:S01]  /*3450*/  VIADD R5, R2, 0x1c0 ;  /* 0x000001c002057836 */ /* 0x000fe20000000000 */
[----:B------:R-:W2:Y:S02]  /*3460*/  SYNCS.PHASECHK.TRANS64.TRYWAIT P0, [R2+URZ+0x1b0], R4 ;  /* 0x0001b004020075a7 */ /* 0x000ea400080011ff */
[----:B--2---:R-:W-:Y:S05]  /*3470*/  @!P0 BRA `(.L_x_61) ;  /* 0x0000007800888947 */ /* 0x004fea0003800000 */
.L_x_190:
[----:B------:R-:W-:Y:S01]  /*3480*/  ULEA UR4, UR5, UR6, 0x3 ;  /* 0x0000000605047291 */ /* 0x000fe2000f8e18ff */
[----:B--2---:R-:W-:Y:S01]  /*3490*/  PRMT R2, RZ, 0x654, R5 ;  /* 0x00000654ff027816 */ /* 0x004fe20000000005 */
[----:B------:R-:W-:Y:S01]  /*34a0*/  @!P2 IMAD.MOV.U32 R4, RZ, RZ, 0x10 ;  /* 0x00000010ff04a424 */ /* 0x000fe200078e00ff */
[----:B------:R-:W-:Y:S01]  /*34b0*/  SHF.L.U32 R5, R12, 0x1f, RZ ;  /* 0x0000001f0c057819 */ /* 0x000fe200000006ff */
[----:B------:R-:W-:Y:S01]  /*34c0*/  UIADD3 UR7, UPT, UPT, UR4, 0x150, URZ ;  /* 0x0000015004077890 */ /* 0x000fe2000fffe0ff */
[----:B------:R2:W-:Y:S05]  /*34d0*/  SYNCS.ARRIVE.TRANS64.RED.A1T0 RZ, [R2+URZ], RZ ;  /* 0x000000ff02ff79a7 */ /* 0x0005ea00081004ff */
[----:B------:R-:W-:Y:S01]  /*34e0*/  IMAD.U32 R6, RZ, RZ, UR7 ;  /* 0x00000007ff067e24 */ /* 0x000fe2000f8e00ff */
[----:B------:R-:W3:Y:S04]  /*34f0*/  SYNCS.PHASECHK.TRANS64.TRYWAIT P0, [UR4+0x160], R5 ;  /* 0x00016005ff0075a7 */ /* 0x000ee80008001104 */
[----:B------:R-:W-:Y:S01]  /*3500*/  PRMT R6, R0, 0x654, R6 ;  /* 0x0000065400067816 */ /* 0x000fe20000000006 */
[----:B--23--:R-:W-:Y:S06]  /*3510*/  @!P0 BRA `(.L_x_62) ;  /* 0x0000007800748947 */ /* 0x00cfec0003800000 */
.L_x_192:
[----:B------:R-:W-:Y:S01]  /*3520*/  ULEA UR8, UR5, UR6, 0x4 ;  /* 0x0000000605087291 */ /* 0x000fe2000f8e20ff */
[----:B------:R-:W-:Y:S01]  /*3530*/  SEL R3, R6, R3, !P2 ;  /* 0x0000000306037207 */ /* 0x000fe20005000000 */
[----:B------:R-:W-:Y:S01]  /*3540*/  UIADD3 UR9, UPT, UPT, UR4, 0x150, URZ ;  /* 0x0000015004097890 */ /* 0x000fe2000fffe0ff */
[----:B--2---:R-:W-:Y:S01]  /*3550*/  LEA R2, R11, UR6, 0x3 ;  /* 0x000000060b027c11 */ /* 0x004fe2000f8e18ff */
[----:B------:R-:W-:Y:S01]  /*3560*/  UIADD3 UR8, UPT, UPT, UR8, 0x1e0, URZ ;  /* 0x000001e008087890 */ /* 0x000fe2000fffe0ff */
[----:B------:R2:W-:Y:S01]  /*3570*/  @!P2 SYNCS.ARRIVE.TRANS64.RED RZ, [R3+URZ], R4 ;  /* 0x0000000403ffa9a7 */ /* 0x0005e200080004ff */
[----:B------:R-:W-:Y:S01]  /*3580*/  UIADD3 UR4, UPT, UPT, UR5, 0x1, URZ ;  /* 0x0000000105047890 */ /* 0x000fe2000fffe0ff */
[----:B------:R-:W-:-:S03]  /*3590*/  VIADD R8, R8, 0x1 ;  /* 0x0000000108087836 */ /* 0x000fc60000000000 */
[----:B------:R-:W-:Y:S02]  /*35a0*/  UISETP.NE.AND UP0, UPT, UR4, 0x2, UPT ;  /* 0x000000020400788c */ /* 0x000fe4000bf05270 */
[----:B------:R-:W-:Y:S01]  /*35b0*/  ISETP.NE.AND P0, PT, R8, 0x2, PT ;  /* 0x000000020800780c */ /* 0x000fe20003f05270 */
[----:B------:R-:W-:Y:S06]  /*35c0*/  UGETNEXTWORKID.BROADCAST [UR8], [UR9] ;  /* 0x00000000080073ca */ /* 0x000fec0008000100 */
[----:B------:R-:W-:Y:S02]  /*35d0*/  USEL UR7, URZ, 0x1, UP0 ;  /* 0x00000001ff077887 */ /* 0x000fe40008000000 */
[----:B------:R-:W-:-:S04]  /*35e0*/  USEL UR5, UR4, URZ, UP0 ;  /* 0x000000ff04057287 */ /* 0x000fc80008000000 */
[----:B------:R-:W-:Y:S02]  /*35f0*/  LOP3.LUT R12, R12, UR7, RZ, 0x3c, !PT ;  /* 0x000000070c0c7c12 */ /* 0x000fe4000f8e3cff */
[----:B--2---:R-:W-:-:S04]  /*3600*/  SHF.L.U32 R4, R10, 0x1f, RZ ;  /* 0x0000001f0a047819 */ /* 0x004fc800000006ff */
[----:B------:R-:W2:Y:S02]  /*3610*/  SYNCS.PHASECHK.TRANS64.TRYWAIT P1, [R2+URZ+0x150], R4 ;  /* 0x00015004020075a7 */ /* 0x000ea400080211ff */
[----:B--2---:R-:W-:Y:S05]  /*3620*/  @!P1 BRA `(.L_x_63) ;  /* 0x0000007800489947 */ /* 0x004fea0003800000 */
.L_x_193:
[C---:B--2---:R-:W-:Y:S01]  /*3630*/  LEA R4, R11.reuse, UR6, 0x4 ;  /* 0x000000060b047c11 */ /* 0x044fe2000f8e20ff */
[----:B------:R-:W-:Y:S01]  /*3640*/  VIADD R2, R2, 0x160 ;  /* 0x0000016002027836 */ /* 0x000fe20000000000 */
[----:B------:R-:W-:Y:S01]  /*3650*/  SEL R8, R8, RZ, P0 ;  /* 0x000000ff08087207 */ /* 0x000fe20000000000 */
[----:B------:R-:W-:-:S03]  /*3660*/  VIADD R11, R11, 0x1 ;  /* 0x000000010b0b7836 */ /* 0x000fc60000000000 */
[----:B------:R-:W2:Y:S01]  /*3670*/  LDS.128 R4, [R4+0x1e0] ;  /* 0x0001e00004047984 */ /* 0x000ea20000000c00 */
[----:B------:R-:W-:Y:S02]  /*3680*/  PRMT R2, RZ, 0x654, R2 ;  /* 0x00000654ff027816 */ /* 0x000fe40000000002 */
[C---:B------:R-:W-:Y:S01]  /*3690*/  ISETP.NE.AND P1, PT, R11.reuse, 0x2, PT ;  /* 0x000000020b00780c */ /* 0x040fe20003f25270 */
[----:B------:R-:W-:Y:S01]  /*36a0*/  @!PT LDS RZ, [RZ] ;  /* 0x00000000fffff984 */ /* 0x000fe20000000800 */
[----:B------:R-:W-:Y:S01]  /*36b0*/  @!PT LDS RZ, [RZ] ;  /* 0x00000000fffff984 */ /* 0x000fe20000000800 */
[----:B------:R-:W-:Y:S01]  /*36c0*/  @!PT LDS RZ, [RZ] ;  /* 0x00000000fffff984 */ /* 0x000fe20000000800 */
[----:B------:R-:W-:Y:S01]  /*36d0*/  @!PT LDS RZ, [RZ] ;  /* 0x00000000fffff984 */ /* 0x000fe20000000800 */
[----:B------:R3:W-:Y:S06]  /*36e0*/  MEMBAR.ALL.CTA ;  /* 0x0000000000007992 */ /* 0x0007ec0000008000 */
[----:B---3--:R-:W3:Y:S01]  /*36f0*/  FENCE.VIEW.ASYNC.S ;  /* 0x00000000000073c6 */ /* 0x008ee20000000000 */
[----:B------:R-:W-:Y:S01]  /*3700*/  SEL R11, R11, RZ, P1 ;  /* 0x000000ff0b0b7207 */ /* 0x000fe20000800000 */
[----:B---3--:R3:W-:Y:S01]  /*3710*/  SYNCS.ARRIVE.TRANS64.RED.A1T0 RZ, [R2+URZ], RZ ;  /* 0x000000ff02ff79a7 */ /* 0x0087e200081004ff */
[----:B--2---:R-:W-:-:S02]  /*3720*/  LOP3.LUT P3, RZ, R6, 0x1, RZ, 0xc0, !PT ;  /* 0x0000000106ff7812 */ /* 0x004fc4000786c0ff */
[----:B------:R-:W-:-:S04]  /*3730*/  SEL R4, RZ, 0x1, P1 ;  /* 0x00000001ff047807 */ /* 0x000fc80000800000 */
[----:B------:R-:W-:Y:S02]  /*3740*/  LOP3.LUT R10, R10, R4, RZ, 0x3c, !PT ;  /* 0x000000040a0a7212 */ /* 0x000fe400078e3cff */
[----:B---3--:R-:W-:-:S04]  /*3750*/  SEL R2, RZ, 0x1, P0 ;  /* 0x00000001ff027807 */ /* 0x008fc80000000000 */
[----:B------:R-:W-:Y:S01]  /*3760*/  LOP3.LUT R9, R9, R2, RZ, 0x3c, !PT ;  /* 0x0000000209097212 */ /* 0x000fe200078e3cff */
[----:B------:R-:W-:Y:S06]  /*3770*/  @P3 BRA `(.L_x_64) ;  /* 0xfffffffc002c3947 */ /* 0x000fec000383ffff */
[----:B------:R-:W-:Y:S01]  /*3780*/  ULEA UR4, UR5, UR6, 0x3 ;  /* 0x0000000605047291 */ /* 0x000fe2000f8e18ff */
[----:B------:R-:W-:-:S08]  /*3790*/  SHF.L.U32 R2, R12, 0x1f, RZ ;  /* 0x0000001f0c027819 */ /* 0x000fd000000006ff */
[----:B------:R-:W2:Y:S02]  /*37a0*/  SYNCS.PHASECHK.TRANS64 P0, [UR4+0x160], R2 ;  /* 0x00016002ff0075a7 */ /* 0x000ea40008001004 */
[----:B--2---:R-:W-:Y:S05]  /*37b0*/  @P0 BRA `(.L_x_65) ;  /* 0x0000000000080947 */ /* 0x004fea0003800000 */
[----:B------:R-:W2:Y:S02]  /*37c0*/  SYNCS.PHASECHK.TRANS64.TRYWAIT P0, [UR4+0x160], R2 ;  /* 0x00016002ff0075a7 */ /* 0x000ea40008001104 */
[----:B--2---:R-:W-:Y:S05]  /*37d0*/  @!P0 BRA `(.L_x_66) ;  /* 0x0000007400f08947 */ /* 0x004fea0003800000 */
.L_x_65:
[----:B------:R-:W-:-:S04]  /*37e0*/  UIADD3 UR7, UPT, UPT, UR5, 0x1, URZ ;  /* 0x0000000105077890 */ /* 0x000fc8000fffe0ff */
[----:B------:R-:W-:-:S04]  /*37f0*/  UISETP.NE.AND UP0, UPT, UR7, 0x2, UPT ;  /* 0x000000020700788c */ /* 0x000fc8000bf05270 */
[----:B------:R-:W-:Y:S02]  /*3800*/  USEL UR8, URZ, 0x1, UP0 ;  /* 0x00000001ff087887 */ /* 0x000fe40008000000 */
[----:B------:R-:W-:-:S04]  /*3810*/  USEL UR7, UR7, URZ, UP0 ;  /* 0x000000ff07077287 */ /* 0x000fc80008000000 */
[----:B------:R-:W-:Y:S01]  /*3820*/  ULEA UR7, UR7, UR6, 0x3 ;  /* 0x0000000607077291 */ /* 0x000fe2000f8e18ff */
[----:B--2---:R-:W-:-:S04]  /*3830*/  LOP3.LUT R2, R12, UR8, RZ, 0x3c, !PT ;  /* 0x000000080c027c12 */ /* 0x004fc8000f8e3cff */
[----:B------:R-:W-:-:S04]  /*3840*/  SHF.L.U32 R0, R2, 0x1f, RZ ;  /* 0x0000001f02007819 */ /* 0x000fc800000006ff */
[----:B------:R-:W2:Y:S02]  /*3850*/  SYNCS.PHASECHK.TRANS64 P0, [UR7+0x160], R0 ;  /* 0x00016000ff0075a7 */ /* 0x000ea40008001007 */
[----:B-12---:R-:W-:Y:S05]  /*3860*/  @P0 EXIT ;  /* 0x000000000000094d */ /* 0x006fea0003800000 */
[----:B------:R-:W-:Y:S02]  /*3870*/  SHF.L.U32 R2, R2, 0x1f, RZ ;  /* 0x0000001f02027819 */ /* 0x000fe400000006ff */
[----:B------:R-:W-:-:S07]  /*3880*/  MOV R0, UR7 ;  /* 0x0000000700007c02 */ /* 0x000fce0008000f00 */
.L_x_67:
[----:B-1----:R1:W2:Y:S02]  /*3890*/  SYNCS.PHASECHK.TRANS64.TRYWAIT P0, [R0+URZ+0x160], R2 ;  /* 0x00016002000075a7 */ /* 0x0022a400080011ff */
[----:B--2---:R-:W-:Y:S05]  /*38a0*/  @!P0 NANOSLEEP.SYNCS 0x989680 ;  /* 0x009896800000895d */ /* 0x004fea0003900000 */
[----:B------:R-:W2:Y:S02]  /*38b0*/  @!P0 SYNCS.PHASECHK.TRANS64 P0, [R0+URZ+0x160], R2 ;  /* 0x00016002000085a7 */ /* 0x000ea400080010ff */
[----:B--2---:R-:W-:Y:S05]  /*38c0*/  @P0 EXIT ;  /* 0x000000000000094d */ /* 0x004fea0003800000 */
[----:B------:R-:W-:Y:S05]  /*38d0*/  BRA `(.L_x_67) ;  /* 0xfffffffc00ec7947 */ /* 0x000fea000383ffff */
.L_x_60:
[----:B------:R-:W-:Y:S05]  /*38e0*/  BRA.U UP5, `(.L_x_68) ;  /* 0x0000001105a07547 */ /* 0x000fea000b800000 */
[----:B------:R-:W-:Y:S01]  /*38f0*/  UMOV UR4, 0x40 ;  /* 0x0000004000047882 */ /* 0x000fe20000000000 */
[----:B------:R-:W-:Y:S01]  /*3900*/  NOP ;  /* 0x0000000000007918 */ /* 0x000fe20000000000 */
[----:B------:R-:W-:Y:S01]  /*3910*/  ULEA UR5, UR46, UR4, 0x18 ;  /* 0x000000042e057291 */ /* 0x000fe2000f8ec0ff */
[----:B------:R-:W-:Y:S02]  /*3920*/  UMOV UR6, 0x400 ;  /* 0x0000040000067882 */ /* 0x000fe40000000000 */
[----:B------:R-:W-:-:S06]  /*3930*/  ULEA UR6, UR46, UR6, 0x18 ;  /* 0x000000062e067291 */ /* 0x000fcc000f8ec0ff */
[----:B------:R-:W2:Y:S02]  /*3940*/  LDS.U8 R0, [UR5+0x1c] ;  /* 0x00001c05ff007984 */ /* 0x000ea40008000000 */
[----:B--2---:R-:W-:-:S13]  /*3950*/  ISETP.NE.AND P0, PT, R0, RZ, PT ;  /* 0x000000ff0000720c */ /* 0x004fda0003f05270 */
[----:B------:R-:W-:Y:S05]  /*3960*/  @P0 BRA `(.L_x_69) ;  /* 0x0000000400080947 */ /* 0x000fea0003800000 */
[----:B------:R-:W-:Y:S02]  /*3970*/  UISETP.NE.U32.AND UP1, UPT, UR33, 0x1, UPT ;  /* 0x000000012100788c */ /* 0x000fe4000bf25070 */
[----:B------:R-:W-:-:S07]  /*3980*/  UIADD3 UR7, UPT, UPT, UR5, 0x8, URZ ;  /* 0x0000000805077890 */ /* 0x000fce000fffe0ff */
[----:B------:R-:W-:Y:S05]  /*3990*/  BRA.U !UP1, `(.L_x_70) ;  /* 0x00000001099c7547 */ /* 0x000fea000b800000 */
[----:B------:R-:W-:Y:S01]  /*39a0*/  ELECT P0, URZ, PT ;  /* 0x0000000000ff782f */ /* 0x000fe20003800000 */
[----:B------:R-:W-:-:S12]  /*39b0*/  BSSY B0, `(.L_x_70) ;  /* 0x0000025000007945 */ /* 0x000fd80003800000 */
[----:B------:R-:W-:Y:S05]  /*39c0*/  @!P0 BRA `(.L_x_71) ;  /* 0x00000000008c8947 */ /* 0x000fea0003800000 */
[----:B------:R-:W-:-:S05]  /*39d0*/  UMOV UR4, 0x10 ;  /* 0x0000001000047882 */ /* 0x000fca0000000000 */
[----:B------:R-:W-:Y:S04]  /*39e0*/  DEPBAR.LE SB2, 0x36 ;  /* 0x0000ad800000791a */ /* 0x000fe80000000000 */
[----:B------:R-:W2:Y:S02]  /*39f0*/  UTCATOMSWS.2CTA.FIND_AND_SET.ALIGN UP0, UR4, UR4 ;  /* 0x00000004000475e3 */ /* 0x000ea40008200800 */
[----:B--2---:R-:W-:Y:S01]  /*3a00*/  MOV R10, UR4 ;  /* 0x00000004000a7c02 */ /* 0x004fe20008000f00 */
[----:B------:R-:W-:Y:S06]  /*3a10*/  BRA.U UP0, `(.L_x_72) ;  /* 0x0000000100187547 */ /* 0x000fec000b800000 */
.L_x_73:
[----:B------:R-:W-:Y:S05]  /*3a20*/  NANOSLEEP 0x64 ;  /* 0x000000640000795d */ /* 0x000fea0003800000 */
[----:B------:R-:W-:-:S05]  /*3a30*/  UMOV UR4, 0x10 ;  /* 0x0000001000047882 */ /* 0x000fca0000000000 */
[----:B------:R-:W-:Y:S04]  /*3a40*/  DEPBAR.LE SB2, 0x36 ;  /* 0x0000ad800000791a */ /* 0x000fe80000000000 */
[----:B------:R-:W2:Y:S02]  /*3a50*/  UTCATOMSWS.2CTA.FIND_AND_SET.ALIGN UP0, UR4, UR4 ;  /* 0x00000004000475e3 */ /* 0x000ea40008200800 */
[----:B--2---:R-:W-:Y:S01]  /*3a60*/  MOV R10, UR4 ;  /* 0x00000004000a7c02 */ /* 0x004fe20008000f00 */
[----:B------:R-:W-:Y:S05]  /*3a70*/  BRA.U !UP0, `(.L_x_73) ;  /* 0xfffffffd08e87547 */ /* 0x000fea000b83ffff */
.L_x_72:
[----:B------:R-:W2:Y:S01]  /*3a80*/  LDS R6, [UR5+0x10] ;  /* 0x00001005ff067984 */ /* 0x000ea20008000800 */
[----:B------:R-:W-:Y:S01]  /*3a90*/  IMAD.U32 R0, RZ, RZ, UR6 ;  /* 0x00000006ff007e24 */ /* 0x000fe2000f8e00ff */
[----:B------:R-:W-:-:S03]  /*3aa0*/  MOV R4, UR34 ;  /* 0x0000002200047c02 */ /* 0x000fc60008000f00 */
[----:B------:R-:W-:Y:S01]  /*3ab0*/  VIADD R0, R0, 0x200 ;  /* 0x0000020000007836 */ /* 0x000fe20000000000 */
[----:B--2---:R-:W-:-:S04]  /*3ac0*/  SHF.L.U32 R6, R6, 0x1f, RZ ;  /* 0x0000001f06067819 */ /* 0x004fc800000006ff */
[----:B------:R-:W2:Y:S02]  /*3ad0*/  SYNCS.PHASECHK.TRANS64.TRYWAIT P0, [UR5+0x8], R6 ;  /* 0x00000806ff0075a7 */ /* 0x000ea40008001105 */
[----:B--2---:R-:W-:Y:S05]  /*3ae0*/  @P0 BRA `(.L_x_74) ;  /* 0x0000000000080947 */ /* 0x004fea0003800000 */
[----:B------:R-:W2:Y:S02]  /*3af0*/  SYNCS.PHASECHK.TRANS64.TRYWAIT P0, [UR5+0x8], R6 ;  /* 0x00000806ff0075a7 */ /* 0x000ea40008001105 */
[----:B--2---:R-:W-:Y:S05]  /*3b00*/  @!P0 BRA `(.L_x_75) ;  /* 0x00000074003c8947 */ /* 0x004fea0003800000 */
.L_x_74:
[----:B------:R-:W-:Y:S01]  /*3b10*/  PRMT R4, R4, 0x654, R0 ;  /* 0x0000065404047816 */ /* 0x000fe20000000000 */
[----:B------:R-:W-:Y:S01]  /*3b20*/  HFMA2 R0, -RZ, RZ, 0, 5.9604644775390625e-08 ;  /* 0x00000001ff007431 */ /* 0x000fe200000001ff */
[----:B------:R-:W-:Y:S01]  /*3b30*/  UPRMT UR4, UR34, 0x654, UR7 ;  /* 0x0000065422047896 */ /* 0x000fe20008000007 */
[----:B------:R-:W-:Y:S02]  /*3b40*/  IMAD.MOV.U32 R8, RZ, RZ, 0xffff ;  /* 0x0000ffffff087424 */ /* 0x000fe400078e00ff */
[----:B--2---:R-:W-:Y:S02]  /*3b50*/  IMAD.MOV.U32 R6, RZ, RZ, 0x4 ;  /* 0x00000004ff067424 */ /* 0x004fe400078e00ff */
[----:B------:R-:W-:Y:S01]  /*3b60*/  IMAD.SHL.U32 R9, R10, 0x20, RZ ;  /* 0x000000200a097824 */ /* 0x000fe200078e00ff */
[----:B------:R-:W-:Y:S02]  /*3b70*/  MOV R5, UR4 ;  /* 0x0000000400057c02 */ /* 0x000fe40008000f00 */
[-C--:B------:R-:W-:Y:S01]  /*3b80*/  SHF.L.U32 R8, R8, R10.reuse, RZ ;  /* 0x0000000a08087219 */ /* 0x080fe200000006ff */
[----:B------:R2:W-:Y:S01]  /*3b90*/  SYNCS.ARRIVE.TRANS64.RED RZ, [UR4], R6 ;  /* 0x00000006ffff79a7 */ /* 0x0005e20008000404 */
[----:B------:R-:W-:Y:S01]  /*3ba0*/  SHF.L.U32 R7, R0, R10, RZ ;  /* 0x0000000a00077219 */ /* 0x000fe200000006ff */
[----:B------:R2:W-:Y:S04]  /*3bb0*/  STS [UR6+0x200], R9 ;  /* 0x00020009ff007988 */ /* 0x0005e80008000806 */
[----:B------:R2:W-:Y:S04]  /*3bc0*/  STAS [R4.64], R10 ;  /* 0x0000000a04007dbd */ /* 0x0005e8000c0008ff */
[----:B------:R2:W-:Y:S04]  /*3bd0*/  ATOMS.OR RZ, [UR5+0x14], R8 ;  /* 0x00001408ffff798c */ /* 0x0005e8000b000005 */
[----:B------:R2:W-:Y:S04]  /*3be0*/  ATOMS.OR RZ, [UR5+0x18], R7 ;  /* 0x00001807ffff798c */ /* 0x0005e8000b000005 */
[----:B------:R2:W-:Y:S02]  /*3bf0*/  ATOMS.XOR RZ, [UR5+0x10], R0 ;  /* 0x00001000ffff798c */ /* 0x0005e4000b800005 */
.L_x_71:
[----:B-1----:R-:W-:Y:S05]  /*3c00*/  BSYNC B0 ;  /* 0x0000000000007941 */ /* 0x002fea0003800000 */
.L_x_70:
[----:B------:R-:W-:Y:S05]  /*3c10*/  BRA.U UP1, `(.L_x_76) ;  /* 0x00000001016c7547 */ /* 0x000fea000b800000 */
[----:B------:R-:W-:-:S03]  /*3c20*/  UMOV UR4, 0xffffffff ;  /* 0xffffffff00047882 */ /* 0x000fc60000000000 */
[----:B------:R-:W-:Y:S05]  /*3c30*/  BRA.DIV UR4, `(.L_x_77) ;  /* 0x0000007604087947 */ /* 0x000fea000b800000 */
[----:B------:R-:W-:-:S13]  /*3c40*/  ELECT P6, URZ, PT ;  /* 0x0000000000ff782f */ /* 0x000fda00038c0000 */
.L_x_197:
[----:B------:R-:W-:Y:S05]  /*3c50*/  @!P6 BRA `(.L_x_76) ;  /* 0x00000000005ce947 */ /* 0x000fea0003800000 */
[----:B--2---:R-:W2:Y:S02]  /*3c60*/  LDS R4, [UR5+0x10] ;  /* 0x00001005ff047984 */ /* 0x004ea40008000800 */
[----:B--2---:R-:W-:-:S04]  /*3c70*/  SHF.L.U32 R4, R4, 0x1f, RZ ;  /* 0x0000001f04047819 */ /* 0x004fc800000006ff */
[----:B------:R-:W2:Y:S02]  /*3c80*/  SYNCS.PHASECHK.TRANS64.TRYWAIT P0, [UR5+0x8], R4 ;  /* 0x00000804ff0075a7 */ /* 0x000ea40008001105 */
[----:B--2---:R-:W-:Y:S05]  /*3c90*/  @P0 BRA `(.L_x_78) ;  /* 0x0000000000080947 */ /* 0x004fea0003800000 */
[----:B------:R-:W2:Y:S02]  /*3ca0*/  SYNCS.PHASECHK.TRANS64.TRYWAIT P0, [UR5+0x8], R4 ;  /* 0x00000804ff0075a7 */ /* 0x000ea40008001105 */
[----:B--2---:R-:W-:Y:S05]  /*3cb0*/  @!P0 BRA `(.L_x_79) ;  /* 0x0000007400088947 */ /* 0x004fea0003800000 */
.L_x_78:
[----:B------:R-:W3:Y:S01]  /*3cc0*/  LDS R6, [UR6+0x200] ;  /* 0x00020006ff067984 */ /* 0x000ee20008000800 */
[----:B--2---:R-:W-:Y:S02]  /*3cd0*/  HFMA2 R0, -RZ, RZ, 0, 5.9604644775390625e-08 ;  /* 0x00000001ff007431 */ /* 0x004fe400000001ff */
[----:B------:R-:W-:Y:S01]  /*3ce0*/  IMAD.MOV.U32 R4, RZ, RZ, 0xffff ;  /* 0x0000ffffff047424 */ /* 0x000fe200078e00ff */
[----:B------:R-:W-:Y:S01]  /*3cf0*/  UPRMT UR4, UR34, 0x654, UR7 ;  /* 0x0000065422047896 */ /* 0x000fe20008000007 */
[----:B---3--:R-:W-:-:S03]  /*3d00*/  IMAD.SHL.U32 R5, R6, 0x20, RZ ;  /* 0x0000002006057824 */ /* 0x008fc600078e00ff */
[-C--:B------:R-:W-:Y:S02]  /*3d10*/  SHF.L.U32 R4, R4, R6.reuse, RZ ;  /* 0x0000000604047219 */ /* 0x080fe400000006ff */
[----:B------:R-:W-:Y:S01]  /*3d20*/  SHF.L.U32 R6, R0, R6, RZ ;  /* 0x0000000600067219 */ /* 0x000fe200000006ff */
[----:B------:R3:W-:Y:S04]  /*3d30*/  STS [UR6+0x200], R5 ;  /* 0x00020005ff007988 */ /* 0x0007e80008000806 */
[----:B------:R3:W-:Y:S04]  /*3d40*/  ATOMS.OR RZ, [UR5+0x14], R4 ;  /* 0x00001404ffff798c */ /* 0x0007e8000b000005 */
[----:B------:R3:W-:Y:S01]  /*3d50*/  ATOMS.OR RZ, [UR5+0x18], R6 ;  /* 0x00001806ffff798c */ /* 0x0007e2000b000005 */
[----:B------:R-:W-:Y:S03]  /*3d60*/  SYNCS.ARRIVE.TRANS64.RED.A1T0 RZ, [UR4], RZ ;  /* 0x000000ffffff79a7 */ /* 0x000fe60008100404 */
[----:B------:R3:W-:Y:S01]  /*3d70*/  ATOMS.XOR RZ, [UR5+0x10], R0 ;  /* 0x00001000ffff798c */ /* 0x0007e2000b800005 */
[----:B------:R-:W-:Y:S05]  /*3d80*/  BRA `(.L_x_76) ;  /* 0x0000000000107947 */ /* 0x000fea0003800000 */
.L_x_69:
[----:B------:R-:W-:Y:S02]  /*3d90*/  MOV R0, 0xffffffff ;  /* 0xffffffff00007802 */ /* 0x000fe40000000f00 */
[----:B------:R-:W-:-:S03]  /*3da0*/  MOV R4, 0x3dd0 ;  /* 0x00003dd000047802 */ /* 0x000fc60000000f00 */
[----:B------:R2:W-:Y:S04]  /*3db0*/  STS [UR6+0x200], R0 ;  /* 0x00020000ff007988 */ /* 0x0005e80008000806 */
[----:B-12--5:R-:W-:Y:S05]  /*3dc0*/  CALL.REL.NOINC `($__internal_1_$__cuda_sm10x_tcgen05_guardrail_trap_phase_invalid_during_alloc) ;  /* 0x0000007800d87944 */ /* 0x026fea0003c00000 */
.L_x_76:
[----:B------:R-:W-:Y:S05]  /*3dd0*/  WARPSYNC.ALL ;  /* 0x0000000000007948 */ /* 0x000fea0003800000 */
[----:B------:R-:W4:Y:S01]  /*3de0*/  S2UR UR4, SR_CgaCtaId ;  /* 0x00000000000479c3 */ /* 0x000f220000008800 */
[----:B------:R-:W-:Y:S01]  /*3df0*/  UMOV UR17, 0x400 ;  /* 0x0000040000117882 */ /* 0x000fe20000000000 */
[----:B------:R-:W-:-:S06]  /*3e00*/  NOP ;  /* 0x0000000000007918 */ /* 0x000fcc0000000000 */
[----:B------:R-:W-:Y:S06]  /*3e10*/  BAR.ARV 0x6, 0xa0 ;  /* 0x0182800000007b1d */ /* 0x000fec0000002000 */
[----:B------:R-:W1:Y:S01]  /*3e20*/  LDCU UR6, c[0x0][0x38c] ;  /* 0x00007180ff0677ac */ /* 0x000e620008000800 */
[----:B------:R-:W-:Y:S01]  /*3e30*/  LOP3.LUT R3, R3, 0xffff, RZ, 0xc0, !PT ;  /* 0x0000ffff03037812 */ /* 0x000fe200078ec0ff */
[----:B--2---:R-:W-:Y:S01]  /*3e40*/  IMAD.MOV.U32 R9, RZ, RZ, 0x1 ;  /* 0x00000001ff097424 */ /* 0x004fe200078e00ff */
[----:B------:R-:W-:Y:S01]  /*3e50*/  LOP3.LUT R2, R2, 0xffff, RZ, 0xc0, !PT ;  /* 0x0000ffff02027812 */ /* 0x000fe200078ec0ff */
[----:B------:R-:W-:Y:S01]  /*3e60*/  IMAD.MOV.U32 R8, RZ, RZ, RZ ;  /* 0x000000ffff087224 */ /* 0x000fe200078e00ff */
[----:B------:R-:W-:Y:S01]  /*3e70*/  R2UR UR20, R3 ;  /* 0x00000000031472ca */ /* 0x000fe200000e0000 */
[----:B------:R-:W-:Y:S01]  /*3e80*/  UMOV UR24, URZ ;  /* 0x000000ff00187c82 */ /* 0x000fe20008000000 */
[----:B------:R-:W-:-:S02]  /*3e90*/  R2UR UR30, R2 ;  /* 0x00000000021e72ca */ /* 0x000fc400000e0000 */
[----:B------:R-:W-:Y:S01]  /*3ea0*/  CS2R R2, SRZ ;  /* 0x0000000000027805 */ /* 0x000fe2000001ff00 */
[----:B------:R-:W-:Y:S01]  /*3eb0*/  UMOV UR15, URZ ;  /* 0x000000ff000f7c82 */ /* 0x000fe20008000000 */
[----:B----4-:R-:W-:Y:S01]  /*3ec0*/  ULEA UR17, UR4, UR17, 0x18 ;  /* 0x0000001104117291 */ /* 0x010fe2000f8ec0ff */
[----:B------:R-:W-:Y:S01]  /*3ed0*/  UMOV UR14, URZ ;  /* 0x000000ff000e7c82 */ /* 0x000fe20008000000 */
[----:B------:R-:W-:Y:S02]  /*3ee0*/  UISETP.NE.AND UP3, UPT, UR33, URZ, UPT ;  /* 0x000000ff2100728c */ /* 0x000fe4000bf65270 */
[----:B------:R-:W-:Y:S02]  /*3ef0*/  UIADD3 UR5, UPT, UPT, UR17, 0x6400, URZ ;  /* 0x0000640011057890 */ /* 0x000fe4000fffe0ff */
[----:B------:R-:W-:-:S03]  /*3f00*/  UIADD3 UR4, UPT, UPT, UR17, 0x16400, URZ ;  /* 0x0001640011047890 */ /* 0x000fc6000fffe0ff */
[----:B---3--:R-:W2:Y:S01]  /*3f10*/  LDS R0, [UR17+0x200] ;  /* 0x00020011ff007984 */ /* 0x008ea20008000800 */
[----:B-1----:R-:W-:Y:S02]  /*3f20*/  UIADD3 UR6, UPT, UPT, UR6, 0x3f, URZ ;  /* 0x0000003f06067890 */ /* 0x002fe4000fffe0ff */
[----:B------:R-:W-:Y:S02]  /*3f30*/  USHF.R.U32.HI UR5, URZ, 0x4, UR5 ;  /* 0x00000004ff057899 */ /* 0x000fe40008011605 */
[----:B------:R-:W-:Y:S02]  /*3f40*/  USHF.R.S32.HI UR25, URZ, 0x1f, UR6 ;  /* 0x0000001fff197899 */ /* 0x000fe40008011406 */
[----:B------:R-:W-:Y:S02]  /*3f50*/  USHF.R.U32.HI UR4, URZ, 0x4, UR4 ;  /* 0x00000004ff047899 */ /* 0x000fe40008011604 */
[----:B------:R-:W-:Y:S02]  /*3f60*/  ULEA.HI UR25, UR25, UR6, URZ, 0x6 ;  /* 0x0000000619197291 */ /* 0x000fe4000f8f30ff */
[----:B------:R-:W-:-:S02]  /*3f70*/  ULOP3.LUT UR5, UR5, 0x3fff, URZ, 0xc0, !UPT ;  /* 0x00003fff05057892 */ /* 0x000fc4000f8ec0ff */
[----:B------:R-:W-:Y:S02]  /*3f80*/  USHF.R.S32.HI UR25, URZ, 0x6, UR25 ;  /* 0x00000006ff197899 */ /* 0x000fe40008011419 */
[----:B------:R-:W-:Y:S02]  /*3f90*/  ULOP3.LUT UR22, UR4, 0x3fff, URZ, 0xc0, !UPT ;  /* 0x00003fff04167892 */ /* 0x000fe4000f8ec0ff */
[----:B------:R-:W-:Y:S02]  /*3fa0*/  UISETP.LT.AND UP0, UPT, UR25, 0x1, UPT ;  /* 0x000000011900788c */ /* 0x000fe4000bf01270 */
[----:B------:R-:W-:Y:S02]  /*3fb0*/  ULOP3.LUT UR21, UR5, 0x10000, URZ, 0xfc, !UPT ;  /* 0x0001000005157892 */ /* 0x000fe4000f8efcff */
[----:B------:R-:W-:Y:S02]  /*3fc0*/  ULOP3.LUT UR22, UR22, 0x10000, URZ, 0xfc, !UPT ;  /* 0x0001000016167892 */ /* 0x000fe4000f8efcff */
[----:B------:R-:W-:Y:S01]  /*3fd0*/  USEL UR31, UR25, 0x1, !UP0 ;  /* 0x00000001191f7887 */ /* 0x000fe2000c000000 */
[----:B------:R-:W-:Y:S01]  /*3fe0*/  UMOV UR28, 0x0 ;  /* 0x00000000001c7882 */ /* 0x000fe20000000000 */
[----:B------:R-:W-:Y:S01]  /*3ff0*/  UMOV UR29, 0x84004a0 ;  /* 0x084004a0001d7882 */ /* 0x000fe20000000000 */
[----:B------:R-:W-:Y:S01]  /*4000*/  UMOV UR26, 0x0 ;  /* 0x00000000001a7882 */ /* 0x000fe20000000000 */
[----:B------:R-:W-:Y:S01]  /*4010*/  UMOV UR27, 0x84004a0 ;  /* 0x084004a0001b7882 */ /* 0x000fe20000000000 */
[----:B--2---:R-:W-:-:S15]  /*4020*/  R2UR UR32, R0 ;  /* 0x00000000002072ca */ /* 0x004fde00000e0000 */
.L_x_87:
[C---:B------:R-:W-:Y:S02]  /*4030*/  LEA R0, R8.reuse, UR17, 0x3 ;  /* 0x0000001108007c11 */ /* 0x040fe4000f8e18ff */
[----:B------:R-:W-:Y:S02]  /*4040*/  SHF.L.U32 R4, R3, 0x1f, RZ ;  /* 0x0000001f03047819 */ /* 0x000fe400000006ff */
[----:B------:R-:W-:Y:S02]  /*4050*/  LEA R5, R8, UR17, 0x4 ;  /* 0x0000001108057c11 */ /* 0x000fe4000f8e20ff */
[----:B------:R-:W1:Y:S02]  /*4060*/  SYNCS.PHASECHK.TRANS64.TRYWAIT P0, [R0+URZ+0x150], R4 ;  /* 0x00015004000075a7 */ /* 0x000e6400080011ff */
[----:B-1-3--:R-:W-:Y:S05]  /*4070*/  @!P0 BRA `(.L_x_80) ;  /* 0x0000007000308947 */ /* 0x00afea0003800000 */
.L_x_198:
[----:B-1----:R-:W1:Y:S01]  /*4080*/  LDS.128 R4, [R5+0x1e0] ;  /* 0x0001e00005047984 */ /* 0x002e620000000c00 */
[----:B------:R-:W-:Y:S02]  /*4090*/  VIADD R0, R0, 0x160 ;  /* 0x0000016000007836 */ /* 0x000fe40000000000 */
[----:B------:R-:W-:Y:S01]  /*40a0*/  VIADD R8, R8, 0x1 ;  /* 0x0000000108087836 */ /* 0x000fe20000000000 */
[----:B------:R-:W-:Y:S01]  /*40b0*/  @!PT LDS RZ, [RZ] ;  /* 0x00000000fffff984 */ /* 0x000fe20000000800 */
[----:B------:R-:W-:Y:S01]  /*40c0*/  @!PT LDS RZ, [RZ] ;  /* 0x00000000fffff984 */ /* 0x000fe20000000800 */
[----:B------:R-:W-:Y:S01]  /*40d0*/  @!PT LDS RZ, [RZ] ;  /* 0x00000000fffff984 */ /* 0x000fe20000000800 */
[----:B------:R-:W-:Y:S01]  /*40e0*/  @!PT LDS RZ, [RZ] ;  /* 0x00000000fffff984 */ /* 0x000fe20000000800 */
[----:B------:R2:W-:Y:S06]  /*40f0*/  MEMBAR.ALL.CTA ;  /* 0x0000000000007992 */ /* 0x0005ec0000008000 */
[----:B--2---:R-:W2:Y:S01]  /*4100*/  FENCE.VIEW.ASYNC.S ;  /* 0x00000000000073c6 */ /* 0x004ea20000000000 */
[----:B------:R-:W-:-:S04]  /*4110*/  PRMT R0, RZ, 0x654, R0 ;  /* 0x00000654ff007816 */ /* 0x000fc80000000000 */
[----:B--2---:R2:W-:Y:S01]  /*4120*/  SYNCS.ARRIVE.TRANS64.RED.A1T0 RZ, [R0+URZ], RZ ;  /* 0x000000ff00ff79a7 */ /* 0x0045e200081004ff */
[----:B-1----:R-:W-:Y:S01]  /*4130*/  LOP3.LUT P1, RZ, R6, 0x1, RZ, 0xc0, !PT ;  /* 0x0000000106ff7812 */ /* 0x002fe2000782c0ff */
[----:B--2---:R-:W-:-:S12]  /*4140*/  BRA.U UP3, `(.L_x_81) ;  /* 0x0000000103e07547 */ /* 0x004fd8000b800000 */
[----:B------:R-:W1:Y:S01]  /*4150*/  LDCU UR4, c[0x0][0x38c] ;  /* 0x00007180ff0477ac */ /* 0x000e620008000800 */
[----:B------:R-:W-:Y:S02]  /*4160*/  PLOP3.LUT P2, PT, PT, PT, PT, 0x80, 0x8 ;  /* 0x000000000008781c */ /* 0x000fe40003f4f070 */
[----:B------:R-:W-:Y:S01]  /*4170*/  SHF.L.U32 R4, R9, 0x1f, RZ ;  /* 0x0000001f09047819 */ /* 0x000fe200000006ff */
[----:B------:R-:W-:Y:S02]  /*4180*/  ULEA UR23, UR24, UR17, 0x3 ;  /* 0x0000001118177291 */ /* 0x000fe4000f8e18ff */
[----:B------:R-:W-:Y:S02]  /*4190*/  ULEA UR18, UR24, UR32, 0x7 ;  /* 0x0000002018127291 */ /* 0x000fe4000f8e38ff */
[----:B-1----:R-:W-:-:S06]  /*41a0*/  UISETP.GE.AND UP0, UPT, UR4, 0x1, UPT ;  /* 0x000000010400788c */ /* 0x002fcc000bf06270 */
[----:B------:R-:W-:-:S05]  /*41b0*/  PLOP3.LUT P0, PT, PT, PT, UP0, 0x80, 0x8 ;  /* 0x000000000008781c */ /* 0x000fca0003f0f008 */
[----:B------:R-:W-:-:S08]  /*41c0*/  @UP0 ULEA UR4, UR15, UR17, 0x3 ;  /* 0x000000110f040291 */ /* 0x000fd0000f8e18ff */
[----:B------:R-:W-:-:S04]  /*41d0*/  @P0 SHF.L.U32 R0, R2, 0x1f, RZ ;  /* 0x0000001f02000819 */ /* 0x000fc800000006ff */
[----:B------:R1:W2:Y:S01]  /*41e0*/  @P0 SYNCS.PHASECHK.TRANS64.TRYWAIT P2, [UR4], R0 ;  /* 0x00000000ff0005a7 */ /* 0x0002a20008041104 */
[----:B------:R-:W3:Y:S02]  /*41f0*/  SYNCS.PHASECHK.TRANS64.TRYWAIT P0, [UR23+0x190], R4 ;  /* 0x00019004ff0075a7 */ /* 0x000ee40008001117 */
[----:B-123--:R-:W-:Y:S05]  /*4200*/  @!P0 BRA `(.L_x_82) ;  /* 0x0000006c00e08947 */ /* 0x00efea0003800000 */
.L_x_200:
[----:B------:R-:W-:Y:S01]  /*4210*/  UMOV UR19, UR14 ;  /* 0x0000000e00137c82 */ /* 0x000fe20008000000 */
[----:B------:R-:W-:Y:S05]  /*4220*/  BRA.U !UP0, `(.L_x_83) ;  /* 0x0000000108987547 */ /* 0x000fea000b800000 */
[----:B------:R-:W-:Y:S02]  /*4230*/  UIADD3 UR19, UPT, UPT, UR31, UR14, URZ ;  /* 0x0000000e1f137290 */ /* 0x000fe4000fffe0ff */
[----:B------:R-:W-:Y:S01]  /*4240*/  UPLOP3.LUT UP2, UPT, UPT, UPT, UPT, 0x40, 0x4 ;  /* 0x000000000004789c */ /* 0x000fe20003f4e870 */
[----:B------:R-:W-:Y:S01]  /*4250*/  UMOV UR16, UR25 ;  /* 0x0000001900107c82 */ /* 0x000fe20008000000 */
[----:B------:R-:W-:-:S09]  /*4260*/  UMOV UR6, UR15 ;  /* 0x0000000f00067c82 */ /* 0x000fd20008000000 */
.L_x_86:
[----:B--2---:R-:W-:Y:S01]  /*4270*/  ULEA UR5, UR6, UR17, 0x3 ;  /* 0x0000001106057291 */ /* 0x004fe2000f8e18ff */
[----:B---3--:R-:W-:Y:S11]  /*4280*/  @P2 BRA `(.L_x_84) ;  /* 0x00000000000c2947 */ /* 0x008ff60003800000 */
[----:B-1----:R-:W-:Y:S04]  /*4290*/  SHF.L.U32 R4, R2, 0x1f, RZ ;  /* 0x0000001f02047819 */ /* 0x002fe800000006ff */
[----:B------:R-:W1:Y:S02]  /*42a0*/  SYNCS.PHASECHK.TRANS64.TRYWAIT P0, [UR5], R4 ;  /* 0x00000004ff0075a7 */ /* 0x000e640008001105 */
[----:B-1----:R-:W-:Y:S05]  /*42b0*/  @!P0 BRA `(.L_x_85) ;  /* 0x0000006c00cc8947 */ /* 0x002fea0003800000 */
.L_x_84:
[----:B------:R-:W-:Y:S01]  /*42c0*/  UISETP.NE.AND UP0, UPT, UR16, 0x1, UPT ;  /* 0x000000011000788c */ /* 0x000fe2000bf05270 */
[----:B------:R-:W-:Y:S01]  /*42d0*/  PLOP3.LUT P2, PT, PT, PT, PT, 0x80, 0x8 ;  /* 0x000000000008781c */ /* 0x000fe20003f4f070 */
[----:B------:R-:W-:Y:S02]  /*42e0*/  UIADD3 UR4, UPT, UPT, UR6, 0x1, URZ ;  /* 0x0000000106047890 */ /* 0x000fe4000fffe0ff */
[----:B------:R-:W-:Y:S02]  /*42f0*/  ULEA UR12, UR6, UR22, 0x9 ;  /* 0x00000016060c7291 */ /* 0x000fe4000f8e48ff */
[----:B------:R-:W-:Y:S01]  /*4300*/  UISETP.NE.AND UP1, UPT, UR4, 0x10, UPT ;  /* 0x000000100400788c */ /* 0x000fe2000bf25270 */
[----:B------:R-:W-:Y:S01]  /*4310*/  PLOP3.LUT P0, PT, PT, PT, UP0, 0x80, 0x8 ;  /* 0x000000000008781c */ /* 0x000fe20003f0f008 */
[----:B------:R-:W-:Y:S02]  /*4320*/  UIADD3 UR10, UPT, UPT, UR12, 0x2, URZ ;  /* 0x000000020c0a7890 */ /* 0x000fe4000fffe0ff */
[----:B------:R-:W-:Y:S02]  /*4330*/  USEL UR7, URZ, 0x1, UP1 ;  /* 0x00000001ff077887 */ /* 0x000fe40008800000 */
[----:B------:R-:W-:Y:S02]  /*4340*/  USEL UR15, UR4, URZ, UP1 ;  /* 0x000000ff040f7287 */ /* 0x000fe40008800000 */
[----:B------:R-:W-:Y:S02]  /*4350*/  UIADD3 UR14, UPT, UPT, UR14, 0x1, URZ ;  /* 0x000000010e0e7890 */ /* 0x000fe4000fffe0ff */
[----:B------:R-:W-:Y:S01]  /*4360*/  @UP0 ULEA UR4, UR15, UR17, 0x3 ;  /* 0x000000110f040291 */ /* 0x000fe2000f8e18ff */
[----:B------:R-:W-:Y:S01]  /*4370*/  LOP3.LUT R2, R2, UR7, RZ, 0x3c, !PT ;  /* 0x0000000702027c12 */ /* 0x000fe2000f8e3cff */
[----:B------:R-:W-:Y:S01]  /*4380*/  UIADD3 UR7, UPT, UPT, UR5, 0x80, URZ ;  /* 0x0000008005077890 */ /* 0x000fe2000fffe0ff */
[----:B------:R-:W-:Y:S02]  /*4390*/  UMOV UR13, 0x80004020 ;  /* 0x80004020000d7882 */ /* 0x000fe40000000000 */
[----:B-1----:R-:W-:Y:S01]  /*43a0*/  @P0 SHF.L.U32 R0, R2, 0x1f, RZ ;  /* 0x0000001f02000819 */ /* 0x002fe200000006ff */
[----:B------:R-:W-:Y:S01]  /*43b0*/  UMOV UR5, 0x80004020 ;  /* 0x8000402000057882 */ /* 0x000fe20000000000 */
[----:B------:R-:W-:Y:S01]  /*43c0*/  UMOV UR11, 0x80004020 ;  /* 0x80004020000b7882 */ /* 0x000fe20000000000 */
[----:B------:R-:W-:Y:S01]  /*43d0*/  UMOV UR9, 0x80004020 ;  /* 0x8000402000097882 */ /* 0x000fe20000000000 */
[----:B------:R2:W3:Y:S01]  /*43e0*/  @P0 SYNCS.PHASECHK.TRANS64.TRYWAIT P2, [UR4], R0 ;  /* 0x00000000ff0005a7 */ /* 0x0004e20008041104 */
[----:B------:R-:W-:Y:S02]  /*43f0*/  ULEA UR4, UR6, UR21, 0x8 ;  /* 0x0000001506047291 */ /* 0x000fe4000f8e40ff */
[----:B------:R-:W-:Y:S02]  /*4400*/  UISETP.NE.AND UP0, UPT, UR14, UR19, UPT ;  /* 0x000000130e00728c */ /* 0x000fe4000bf05270 */
[----:B------:R-:W-:Y:S02]  /*4410*/  UIADD3 UR8, UPT, UPT, UR4, 0x2, URZ ;  /* 0x0000000204087890 */ /* 0x000fe4000fffe0ff */
[----:B------:R-:W-:Y:S01]  /*4420*/  UIADD3 UR16, UPT, UPT, UR16, -0x1, URZ ;  /* 0xffffffff10107890 */ /* 0x000fe2000fffe0ff */
[----:B------:R-:W-:Y:S02]  /*4430*/  UMOV UR6, UR15 ;  /* 0x0000000f00067c82 */ /* 0x000fe40008000000 */
[----:B------:R2:W-:Y:S01]  /*4440*/  UTCIMMA.2CTA gdesc[UR4], gdesc[UR12], tmem[UR18], tmem[UR28], idesc[UR29], UP2 ;  /* 0x00ff1c0c040075ea */ /* 0x0005e20009200112 */
[----:B------:R-:W-:Y:S03]  /*4450*/  UPLOP3.LUT UP2, UPT, UPT, UPT, UPT, 0x80, 0x8 ;  /* 0x000000000008789c */ /* 0x000fe60003f4f070 */
[----:B------:R2:W-:Y:S01]  /*4460*/  UTCIMMA.2CTA gdesc[UR8], gdesc[UR10], tmem[UR18], tmem[UR26], idesc[UR27], UPT ;  /* 0x00ff1a0a080075ea */ /* 0x0005e2000ba00112 */
[----:B------:R2:W-:Y:S01]  /*4470*/  UTCBAR.2CTA.MULTICAST [UR7], URZ, UR20 ;  /* 0x000000ff070073e9 */ /* 0x0005e20008200814 */
[----:B------:R-:W-:Y:S06]  /*4480*/  BRA.U UP0, `(.L_x_86) ;  /* 0xfffffffd00787547 */ /* 0x000fec000b83ffff */
.L_x_83:
[----:B--2---:R-:W-:Y:S01]  /*4490*/  UIADD3 UR4, UPT, UPT, UR23, 0x170, URZ ;  /* 0x0000017017047890 */ /* 0x004fe2000fffe0ff */
[----:B------:R-:W-:-:S08]  /*44a0*/  UMOV UR14, UR19 ;  /* 0x00000013000e7c82 */ /* 0x000fd00008000000 */
[----:B------:R2:W-:Y:S01]  /*44b0*/  UTCBAR.2CTA.MULTICAST [UR4], URZ, UR30 ;  /* 0x000000ff040073e9 */ /* 0x0005e2000820081e */
[----:B------:R-:W-:Y:S02]  /*44c0*/  NOP ;  /* 0x0000000000007918 */ /* 0x000fe40000000000 */
.L_x_81:
[----:B--2---:R-:W-:Y:S01]  /*44d0*/  UIADD3 UR4, UPT, UPT, UR24, 0x1, URZ ;  /* 0x0000000118047890 */ /* 0x004fe2000fffe0ff */
[----:B------:R-:W-:-:S03]  /*44e0*/  ISETP.NE.AND P0, PT, R8, 0x2, PT ;  /* 0x000000020800780c */ /* 0x000fc60003f05270 */
[----:B------:R-:W-:Y:S01]  /*44f0*/  UISETP.NE.AND UP0, UPT, UR4, 0x4, UPT ;  /* 0x000000040400788c */ /* 0x000fe2000bf05270 */
[----:B-1----:R-:W-:Y:S02]  /*4500*/  SEL R0, RZ, 0x1, P0 ;  /* 0x00000001ff007807 */ /* 0x002fe40000000000 */
[----:B------:R-:W-:Y:S01]  /*4510*/  SEL R8, R8, RZ, P0 ;  /* 0x000000ff08087207 */ /* 0x000fe20000000000 */
[----:B------:R-:W-:Y:S01]  /*4520*/  USEL UR5, URZ, 0x1, UP0 ;  /* 0x00000001ff057887 */ /* 0x000fe20008000000 */
[----:B------:R-:W-:Y:S01]  /*4530*/  LOP3.LUT R3, R3, R0, RZ, 0x3c, !PT ;  /* 0x0000000003037212 */ /* 0x000fe200078e3cff */
[----:B------:R-:W-:-:S04]  /*4540*/  USEL UR24, UR4, URZ, UP0 ;  /* 0x000000ff04187287 */ /* 0x000fc80008000000 */
[----:B------:R-:W-:Y:S01]  /*4550*/  LOP3.LUT R9, R9, UR5, RZ, 0x3c, !PT ;  /* 0x0000000509097c12 */ /* 0x000fe2000f8e3cff */
[----:B------:R-:W-:Y:S07]  /*4560*/  @P1 BRA `(.L_x_87) ;  /* 0xfffffff800b01947 */ /* 0x000fee000383ffff */
[----:B------:R-:W1:Y:S01]  /*4570*/  S2UR UR8, SR_CgaCtaId ;  /* 0x00000000000879c3 */ /* 0x000e620000008800 */
[----:B------:R-:W-:Y:S01]  /*4580*/  ELECT P0, URZ, PT ;  /* 0x0000000000ff782f */ /* 0x000fe20003800000 */
[----:B------:R-:W-:Y:S01]  /*4590*/  HFMA2 R0, -RZ, RZ, 0, 5.9604644775390625e-08 ;  /* 0x00000001ff007431 */ /* 0x000fe200000001ff */
[----:B------:R-:W-:-:S05]  /*45a0*/  UMOV UR4, 0x40 ;  /* 0x0000004000047882 */ /* 0x000fca0000000000 */
[----:B------:R-:W-:Y:S01]  /*45b0*/  UVIRTCOUNT.DEALLOC.SMPOOL 0x80 ;  /* 0x000000800000784c */ /* 0x000fe20000000000 */
[----:B------:R-:W-:Y:S02]  /*45c0*/  UISETP.NE.AND UP1, UPT, UR33, URZ, UPT ;  /* 0x000000ff2100728c */ /* 0x000fe4000bf25270 */
[----:B-1----:R-:W-:-:S09]  /*45d0*/  ULEA UR8, UR8, UR4, 0x18 ;  /* 0x0000000408087291 */ /* 0x002fd2000f8ec0ff */
[----:B------:R1:W-:Y:S01]  /*45e0*/  @P0 STS.U8 [UR8+0x1c], R0 ;  /* 0x00001c00ff000988 */ /* 0x0003e20008000008 */
[----:B------:R-:W-:Y:S05]  /*45f0*/  BRA.U UP1, `(.L_x_88) ;  /* 0x0000000101a07547 */ /* 0x000fea000b800000 */
[----:B------:R-:W-:Y:S01]  /*4600*/  UIADD3 UR7, UPT, UPT, UR17, 0x190, URZ ;  /* 0x0000019011077890 */ /* 0x000fe2000fffe0ff */
[----:B------:R-:W-:-:S03]  /*4610*/  SHF.L.U32 R2, R9, 0x1f, RZ ;  /* 0x0000001f09027819 */ /* 0x000fc600000006ff */
[----:B------:R-:W-:-:S09]  /*4620*/  ULEA UR4, UR24, UR7, 0x3 ;  /* 0x0000000718047291 */ /* 0x000fd2000f8e18ff */
[----:B------:R-:W2:Y:S02]  /*4630*/  SYNCS.PHASECHK.TRANS64.TRYWAIT P0, [UR4], R2 ;  /* 0x00000002ff0075a7 */ /* 0x000ea40008001104 */
[----:B--2---:R-:W-:Y:S05]  /*4640*/  @!P0 BRA `(.L_x_89) ;  /* 0x0000006c00008947 */ /* 0x004fea0003800000 */
.L_x_203:
        /* <DEDUP_REMOVED lines=9> */
.L_x_205:
        /* <DEDUP_REMOVED lines=9> */
.L_x_207:
[----:B------:R-:W-:-:S04]  /*4770*/  UIADD3 UR4, UPT, UPT, UR4, 0x1, URZ ;  /* 0x0000000104047890 */ /* 0x000fc8000fffe0ff */
[----:B------:R-:W-:-:S04]  /*4780*/  UISETP.NE.AND UP0, UPT, UR4, 0x4, UPT ;  /* 0x000000040400788c */ /* 0x000fc8000bf05270 */
[----:B------:R-:W-:Y:S02]  /*4790*/  USEL UR5, URZ, 0x1, UP0 ;  /* 0x00000001ff057887 */ /* 0x000fe40008000000 */
[----:B------:R-:W-:-:S04]  /*47a0*/  USEL UR4, UR4, URZ, UP0 ;  /* 0x000000ff04047287 */ /* 0x000fc80008000000 */
[----:B------:R-:W-:Y:S01]  /*47b0*/  ULEA UR4, UR4, UR7, 0x3 ;  /* 0x0000000704047291 */ /* 0x000fe2000f8e18ff */
[----:B------:R-:W-:-:S04]  /*47c0*/  LOP3.LUT R2, R2, UR5, RZ, 0x3c, !PT ;  /* 0x0000000502027c12 */ /* 0x000fc8000f8e3cff */
[----:B------:R-:W-:Y:S01]  /*47d0*/  SHF.L.U32 R2, R2, 0x1f, RZ ;  /* 0x0000001f02027819 */ /* 0x000fe200000006ff */
[----:B-1----:R-:W-:-:S04]  /*47e0*/  IMAD.U32 R0, RZ, RZ, UR4 ;  /* 0x00000004ff007e24 */ /* 0x002fc8000f8e00ff */
[----:B------:R1:W2:Y:S03]  /*47f0*/  SYNCS.PHASECHK.TRANS64.TRYWAIT P0, [R0+URZ], R2 ;  /* 0x00000002000075a7 */ /* 0x0002a600080011ff */
[----:B--2---:R-:W-:Y:S05]  /*4800*/  @!P0 NANOSLEEP.SYNCS 0x989680 ;  /* 0x009896800000895d */ /* 0x004fea0003900000 */
[----:B------:R-:W2:Y:S02]  /*4810*/  @!P0 SYNCS.PHASECHK.TRANS64 P0, [R0+URZ], R2 ;  /* 0x00000002000085a7 */ /* 0x000ea400080010ff */
[----:B--2---:R-:W-:Y:S05]  /*4820*/  @P0 BRA `(.L_x_92) ;  /* 0x0000000000200947 */ /* 0x004fea0003800000 */
.L_x_93:
[----:B--2---:R2:W4:Y:S02]  /*4830*/  SYNCS.PHASECHK.TRANS64.TRYWAIT P0, [R0+URZ], R2 ;  /* 0x00000002000075a7 */ /* 0x00452400080011ff */
[----:B----4-:R-:W-:Y:S05]  /*4840*/  @!P0 NANOSLEEP.SYNCS 0x989680 ;  /* 0x009896800000895d */ /* 0x010fea0003900000 */
[----:B------:R-:W4:Y:S02]  /*4850*/  @!P0 SYNCS.PHASECHK.TRANS64 P0, [R0+URZ], R2 ;  /* 0x00000002000085a7 */ /* 0x000f2400080010ff */
[----:B----4-:R-:W-:Y:S05]  /*4860*/  @!P0 BRA `(.L_x_93) ;  /* 0xfffffffc00f08947 */ /* 0x010fea000383ffff */
[----:B------:R-:W-:Y:S05]  /*4870*/  BRA `(.L_x_92) ;  /* 0x00000000000c7947 */ /* 0x000fea0003800000 */
.L_x_88:
[----:B------:R-:W-:-:S04]  /*4880*/  UIADD3 UR4, UPT, UPT, UR17, 0x1d0, URZ ;  /* 0x000001d011047890 */ /* 0x000fc8000fffe0ff */
[----:B------:R-:W-:-:S09]  /*4890*/  UPRMT UR4, UR34, 0x654, UR4 ;  /* 0x0000065422047896 */ /* 0x000fd20008000004 */
[----:B------:R-:W-:Y:S03]  /*48a0*/  SYNCS.ARRIVE.TRANS64.RED.A1T0 RZ, [UR4], RZ ;  /* 0x000000ffffff79a7 */ /* 0x000fe60008100404 */
.L_x_92:
[----:B-12---:R-:W-:Y:S01]  /*48b0*/  SHF.L.U32 R2, RZ, 0x1f, RZ ;  /* 0x0000001fff027819 */ /* 0x006fe200000006ff */
[----:B------:R-:W-:Y:S01]  /*48c0*/  UIADD3 UR4, UPT, UPT, UR17, 0x1d0, URZ ;  /* 0x000001d011047890 */ /* 0x000fe2000fffe0ff */
[----:B------:R-:W-:Y:S02]  /*48d0*/  PLOP3.LUT P0, PT, PT, PT, UP1, 0x80, 0x8 ;  /* 0x000000000008781c */ /* 0x000fe40003f0f018 */
[----:B------:R-:W1:Y:S02]  /*48e0*/  SYNCS.PHASECHK.TRANS64.TRYWAIT P1, [UR17+0x1d0], R2 ;  /* 0x0001d002ff0075a7 */ /* 0x000e640008021111 */
[----:B-1----:R-:W-:Y:S09]  /*48f0*/  @!P1 BRA `(.L_x_94) ;  /* 0x00000068009c9947 */ /* 0x002ff20003800000 */
.L_x_209:
[----:B------:R-:W-:Y:S01]  /*4900*/  @!UP1 UPRMT UR4, UR34, 0x654, UR4 ;  /* 0x0000065422049896 */ /* 0x000fe20008000004 */
[----:B------:R-:W-:Y:S01]  /*4910*/  UMOV UR5, 0xffff ;  /* 0x0000ffff00057882 */ /* 0x000fe20000000000 */
[----:B------:R-:W-:-:S07]  /*4920*/  UMOV UR6, 0x1 ;  /* 0x0000000100067882 */ /* 0x000fce0000000000 */
[----:B------:R-:W-:Y:S01]  /*4930*/  @!P0 SYNCS.ARRIVE.TRANS64.RED.A1T0 RZ, [UR4], RZ ;  /* 0x000000ffffff89a7 */ /* 0x000fe20008100404 */
[----:B------:R-:W-:Y:S01]  /*4940*/  NOP ;  /* 0x0000000000007918 */ /* 0x000fe20000000000 */
[----:B-1----:R-:W1:Y:S01]  /*4950*/  LDS R0, [UR8+0x14] ;  /* 0x00001408ff007984 */ /* 0x002e620008000800 */
[----:B------:R-:W-:-:S04]  /*4960*/  ULOP3.LUT UR4, UR32, 0xffff, URZ, 0xc0, !UPT ;  /* 0x0000ffff20047892 */ /* 0x000fc8000f8ec0ff */
[----:B------:R-:W-:-:S04]  /*4970*/  USHF.R.U32.HI UR4, URZ, 0x5, UR4 ;  /* 0x00000005ff047899 */ /* 0x000fc80008011604 */
[----:B------:R-:W-:Y:S02]  /*4980*/  USHF.L.U32 UR5, UR5, UR4, URZ ;  /* 0x0000000405057299 */ /* 0x000fe400080006ff */
[----:B------:R-:W-:-:S04]  /*4990*/  USHF.L.U32 UR4, UR6, UR4, URZ ;  /* 0x0000000406047299 */ /* 0x000fc800080006ff */
[----:B-1----:R-:W-:-:S04]  /*49a0*/  LOP3.LUT R0, R0, UR5, RZ, 0xc0, !PT ;  /* 0x0000000500007c12 */ /* 0x002fc8000f8ec0ff */
[----:B------:R-:W-:-:S13]  /*49b0*/  ISETP.NE.AND P0, PT, R0, UR5, PT ;  /* 0x0000000500007c0c */ /* 0x000fda000bf05270 */
[----:B------:R-:W-:Y:S05]  /*49c0*/  @P0 BRA `(.L_x_95) ;  /* 0x0000000000580947 */ /* 0x000fea0003800000 */
[----:B------:R-:W1:Y:S02]  /*49d0*/  LDS R0, [UR8+0x18] ;  /* 0x00001808ff007984 */ /* 0x000e640008000800 */
[----:B-1----:R-:W-:-:S04]  /*49e0*/  LOP3.LUT R0, R0, UR4, RZ, 0xc0, !PT ;  /* 0x0000000400007c12 */ /* 0x002fc8000f8ec0ff */
[----:B------:R-:W-:-:S13]  /*49f0*/  ISETP.NE.AND P0, PT, R0, UR4, PT ;  /* 0x0000000400007c0c */ /* 0x000fda000bf05270 */
[----:B------:R-:W-:Y:S05]  /*4a00*/  @P0 BRA `(.L_x_96) ;  /* 0x00000000003c0947 */ /* 0x000fea0003800000 */
[----:B------:R-:W1:Y:S01]  /*4a10*/  S2R R2, SR_LANEID ;  /* 0x0000000000027919 */ /* 0x000e620000000000 */
[----:B------:R-:W-:-:S06]  /*4a20*/  ULOP3.LUT UR5, URZ, UR5, URZ, 0x33, !UPT ;  /* 0x00000005ff057292 */ /* 0x000fcc000f8e33ff */
[----:B------:R-:W-:-:S04]  /*4a30*/  IMAD.U32 R0, RZ, RZ, UR5 ;  /* 0x00000005ff007e24 */ /* 0x000fc8000f8e00ff */
[----:B------:R2:W4:Y:S02]  /*4a40*/  REDUX UR7, R0 ;  /* 0x00000000000773c4 */ /* 0x0005240000000000 */
[----:B------:R1:W-:Y:S01]  /*4a50*/  UTCATOMSWS.AND URZ, UR5 ;  /* 0x0000000500ff79e3 */ /* 0x0003e20008000000 */
[----:B--2---:R-:W-:Y:S01]  /*4a60*/  LOP3.LUT R0, RZ, UR4, RZ, 0x33, !PT ;  /* 0x00000004ff007c12 */ /* 0x004fe2000f8e33ff */
[----:B------:R-:W-:Y:S02]  /*4a70*/  VOTEU.ANY UR4, UPT, PT ;  /* 0x0000000000047886 */ /* 0x000fe400038e0100 */
[----:B------:R-:W-:Y:S02]  /*4a80*/  UFLO.U32 UR4, UR4 ;  /* 0x00000004000472bd */ /* 0x000fe400080e0000 */
[----:B------:R-:W2:Y:S04]  /*4a90*/  REDUX UR6, R0 ;  /* 0x00000000000673c4 */ /* 0x000ea80000000000 */
[----:B-1----:R-:W-:-:S02]  /*4aa0*/  ISETP.EQ.U32.AND P0, PT, R2, UR4, PT ;  /* 0x0000000402007c0c */ /* 0x002fc4000bf02070 */
[----:B----4-:R-:W-:-:S11]  /*4ab0*/  MOV R2, UR7 ;  /* 0x0000000700027c02 */ /* 0x010fd60008000f00 */
[----:B------:R1:W-:Y:S01]  /*4ac0*/  @P0 ATOMS.AND RZ, [UR8+0x14], R2 ;  /* 0x00001402ffff098c */ /* 0x0003e2000a800008 */
[----:B--2---:R-:W-:-:S05]  /*4ad0*/  IMAD.U32 R0, RZ, RZ, UR6 ;  /* 0x00000006ff007e24 */ /* 0x004fca000f8e00ff */
[----:B------:R1:W-:Y:S01]  /*4ae0*/  @P0 ATOMS.AND RZ, [UR8+0x18], R0 ;  /* 0x00001800ffff098c */ /* 0x0003e2000a800008 */
[----:B------:R-:W-:Y:S05]  /*4af0*/  BRA `(.L_x_97) ;  /* 0x0000000000147947 */ /* 0x000fea0003800000 */
.L_x_96:
[----:B------:R-:W-:Y:S02]  /*4b00*/  MOV R2, 0x4b20 ;  /* 0x00004b2000027802 */ /* 0x000fe40000000f00 */
[----:B---3-5:R-:W-:Y:S05]  /*4b10*/  CALL.REL.NOINC `($__internal_0_$__cuda_sm10x_tcgen05_guardrail_trap_col_being_dealloced_not_returned_by_alloc) ;  /* 0x0000006c00787944 */ /* 0x028fea0003c00000 */
[----:B------:R-:W-:Y:S05]  /*4b20*/  BRA `(.L_x_97) ;  /* 0x0000000000087947 */ /* 0x000fea0003800000 */
.L_x_95:
[----:B------:R-:W-:Y:S02]  /*4b30*/  MOV R2, 0x4b50 ;  /* 0x00004b5000027802 */ /* 0x000fe40000000f00 */
[----:B---3-5:R-:W-:Y:S05]  /*4b40*/  CALL.REL.NOINC `($__internal_2_$__cuda_sm10x_tcgen05_guardrail_trap_unallocated_columns_being_dealloced) ;  /* 0x0000006c00847944 */ /* 0x028fea0003c00000 */
.L_x_97:
[----:B------:R-:W-:Y:S01]  /*4b50*/  NOP ;  /* 0x0000000000007918 */ /* 0x000fe20000000000 */
[----:B------:R-:W-:Y:S05]  /*4b60*/  EXIT ;  /* 0x000000000000794d */ /* 0x000fea0003800000 */
.L_x_68:
[----:B------:R-:W-:-:S09]  /*4b70*/  UISETP.NE.OR UP0, UPT, UR20, 0x3, !UP4 ;  /* 0x000000031400788c */ /* 0x000fd2000e705670 */
[----:B------:R-:W-:Y:S05]  /*4b80*/  BRA.U UP0, `(.L_x_98) ;  /* 0x0000001100e87547 */ /* 0x000fea000b800000 */
[----:B------:R-:W2:Y:S01]  /*4b90*/  LDCU.64 UR4, c[0x0][0x888] ;  /* 0x00011100ff0477ac */ /* 0x000ea20008000a00 */
[----:B------:R-:W3:Y:S01]  /*4ba0*/  LDC.64 R12, c[0x0][0x348] ;  /* 0x0000d200ff0c7b82 */ /* 0x000ee20000000a00 */
[----:B------:R-:W-:Y:S02]  /*4bb0*/  HFMA2 R9, -RZ, RZ, 0, 0 ;  /* 0x00000000ff097431 */ /* 0x000fe400000001ff */
[----:B------:R-:W-:Y:S01]  /*4bc0*/  IMAD.MOV.U32 R11, RZ, RZ, 0x1 ;  /* 0x00000001ff0b7424 */ /* 0x000fe200078e00ff */
[----:B------:R-:W4:Y:S01]  /*4bd0*/  LDCU UR47, c[0x0][0x370] ;  /* 0x00006e00ff2f77ac */ /* 0x000f220008000800 */
[----:B------:R-:W-:Y:S01]  /*4be0*/  IMAD.MOV.U32 R10, RZ, RZ, RZ ;  /* 0x000000ffff0a7224 */ /* 0x000fe200078e00ff */
[----:B------:R-:W-:Y:S01]  /*4bf0*/  MOV R3, 0x1000 ;  /* 0x0000100000037802 */ /* 0x000fe20000000f00 */
[----:B------:R-:W4:Y:S01]  /*4c00*/  LDCU.128 UR48, c[0x0][0xb10] ;  /* 0x00016200ff3077ac */ /* 0x000f220008000c00 */
[----:B------:R-:W1:Y:S01]  /*4c10*/  LDCU UR37, c[0x0][0x374] ;  /* 0x00006e80ff2577ac */ /* 0x000e620008000800 */
[----:B------:R-:W1:Y:S01]  /*4c20*/  LDCU.64 UR38, c[0x0][0x890] ;  /* 0x00011200ff2677ac */ /* 0x000e620008000a00 */
[----:B--2---:R-:W-:Y:S01]  /*4c30*/  UISETP.NE.U32.AND UP0, UPT, UR4, URZ, UPT ;  /* 0x000000ff0400728c */ /* 0x004fe2000bf05070 */
[----:B------:R-:W2:Y:S01]  /*4c40*/  LDCU UR15, c[0x0][0xb0c] ;  /* 0x00016180ff0f77ac */ /* 0x000ea20008000800 */
[----:B------:R-:W3:Y:S01]  /*4c50*/  LDCU UR56, c[0x0][0xb20] ;  /* 0x00016400ff3877ac */ /* 0x000ee20008000800 */
[----:B------:R-:W3:Y:S01]  /*4c60*/  LDCU UR4, c[0x0][0xb30] ;  /* 0x00016600ff0477ac */ /* 0x000ee20008000800 */
[----:B------:R-:W-:Y:S01]  /*4c70*/  UMOV UR21, 0x400 ;  /* 0x0000040000157882 */ /* 0x000fe20000000000 */
[----:B----4-:R-:W-:-:S02]  /*4c80*/  UIMAD.WIDE.U32 UR6, UR47, UR48, URZ ;  /* 0x000000302f0672a5 */ /* 0x010fc4000f8e00ff */
[----:B-1----:R-:W-:Y:S02]  /*4c90*/  UIMAD.WIDE.U32 UR8, UR37, UR51, URZ ;  /* 0x00000033250872a5 */ /* 0x002fe4000f8e00ff */
[----:B------:R-:W-:Y:S02]  /*4ca0*/  ULEA UR21, UR46, UR21, 0x18 ;  /* 0x000000152e157291 */ /* 0x000fe4000f8ec0ff */
[----:B------:R-:W-:Y:S02]  /*4cb0*/  UISETP.NE.AND.EX UP6, UPT, UR5, URZ, UPT, UP0 ;  /* 0x000000ff0500728c */ /* 0x000fe4000bfc5300 */
[----:B------:R-:W-:Y:S02]  /*4cc0*/  UISETP.NE.AND UP0, UPT, UR45, 0x1, UPT ;  /* 0x000000012d00788c */ /* 0x000fe4000bf05270 */
[----:B------:R-:W-:Y:S02]  /*4cd0*/  UISETP.NE.U32.AND UP0, UPT, UR38, URZ, UPT ;  /* 0x000000ff2600728c */ /* 0x000fe4000bf05070 */
[----:B------:R-:W-:Y:S01]  /*4ce0*/  UIADD3 UR52, UPT, UPT, UR21, 0x118, URZ ;  /* 0x0000011815347890 */ /* 0x000fe2000fffe0ff */
[----:B------:R-:W-:Y:S01]  /*4cf0*/  UMOV UR6, UR7 ;  /* 0x0000000700067c82 */ /* 0x000fe20008000000 */
[----:B------:R-:W-:Y:S01]  /*4d00*/  UMOV UR53, UR9 ;  /* 0x0000000900357c82 */ /* 0x000fe20008000000 */
[----:B------:R-:W-:-:S02]  /*4d10*/  UISETP.GE.AND UP2, UPT, UR45, 0x1, UPT ;  /* 0x000000012d00788c */ /* 0x000fc4000bf46270 */
[----:B------:R-:W-:Y:S02]  /*4d20*/  UISETP.NE.AND.EX UP5, UPT, UR39, URZ, UPT, UP0 ;  /* 0x000000ff2700728c */ /* 0x000fe4000bfa5300 */
[----:B------:R-:W-:Y:S01]  /*4d30*/  UPLOP3.LUT UP3, UPT, UPT, UPT, UPT, 0x40, 0x4 ;  /* 0x000000000004789c */ /* 0x000fe20003f6e870 */
[----:B------:R-:W1:Y:S01]  /*4d40*/  LDCU.64 UR22, c[0x0][0xb28] ;  /* 0x00016500ff1677ac */ /* 0x000e620008000a00 */
[----:B--2---:R-:W-:Y:S02]  /*4d50*/  UISETP.NE.AND UP2, UPT, UR15, 0x1, UPT ;  /* 0x000000010f00788c */ /* 0x004fe4000bf45270 */
[----:B------:R-:W-:Y:S02]  /*4d60*/  UIADD3 UR41, UPT, UPT, UR21, 0x100, URZ ;  /* 0x0000010015297890 */ /* 0x000fe4000fffe0ff */
[----:B------:R-:W-:Y:S02]  /*4d70*/  UIADD3 UR33, UPT, UPT, UR21, 0x108, URZ ;  /* 0x0000010815217890 */ /* 0x000fe4000fffe0ff */
[----:B------:R-:W-:-:S02]  /*4d80*/  UIADD3 UR25, UPT, UPT, UR21, 0x110, URZ ;  /* 0x0000011015197890 */ /* 0x000fc4000fffe0ff */
[----:B------:R-:W-:Y:S02]  /*4d90*/  UPRMT UR52, UR46, 0x654, UR52 ;  /* 0x000006542e347896 */ /* 0x000fe40008000034 */
[----:B------:R-:W-:Y:S02]  /*4da0*/  USHF.R.U32.HI UR54, URZ, UR49, UR6 ;  /* 0x00000031ff367299 */ /* 0x000fe40008011606 */
[----:B---3--:R-:W-:Y:S02]  /*4db0*/  USHF.R.U32.HI UR53, URZ, UR56, UR53 ;  /* 0x00000038ff357299 */ /* 0x008fe40008011635 */
[----:B------:R-:W-:Y:S02]  /*4dc0*/  UISETP.NE.AND UP0, UPT, UR50, 0x1, UPT ;  /* 0x000000013200788c */ /* 0x000fe4000bf05270 */
[----:B------:R-:W-:-:S11]  /*4dd0*/  UISETP.NE.AND UP4, UPT, UR4, 0x1, UPT ;  /* 0x000000010400788c */ /* 0x000fd6000bf85270 */
.L_x_109:
[C---:B------:R-:W-:Y:S02]  /*4de0*/  LEA R8, R10.reuse, UR21, 0x3 ;  /* 0x000000150a087c11 */ /* 0x040fe4000f8e18ff */
[----:B------:R-:W-:Y:S02]  /*4df0*/  SHF.L.U32 R0, R9, 0x1f, RZ ;  /* 0x0000001f09007819 */ /* 0x000fe400000006ff */
[----:B------:R-:W-:Y:S02]  /*4e00*/  LEA R4, R10, UR21, 0x4 ;  /* 0x000000150a047c11 */ /* 0x000fe4000f8e20ff */
[----:B--2---:R-:W2:Y:S02]  /*4e10*/  SYNCS.PHASECHK.TRANS64.TRYWAIT P0, [R8+URZ+0x150], R0 ;  /* 0x00015000080075a7 */ /* 0x004ea400080011ff */
[----:B--2---:R-:W-:Y:S05]  /*4e20*/  @!P0 BRA `(.L_x_99) ;  /* 0x0000006400688947 */ /* 0x004fea0003800000 */
.L_x_210:
[----:B------:R-:W3:Y:S01]  /*4e30*/  LDS.128 R4, [R4+0x1e0] ;  /* 0x0001e00004047984 */ /* 0x000ee20000000c00 */
[----:B------:R-:W-:Y:S01]  /*4e40*/  UISETP.GE.AND UP0, UPT, UR45, 0x1, UPT ;  /* 0x000000012d00788c */ /* 0x000fe2000bf06270 */
[----:B------:R-:W-:Y:S01]  /*4e50*/  @!PT LDS RZ, [RZ] ;  /* 0x00000000fffff984 */ /* 0x000fe20000000800 */
[----:B------:R-:W-:Y:S01]  /*4e60*/  @!PT LDS RZ, [RZ] ;  /* 0x00000000fffff984 */ /* 0x000fe20000000800 */
[----:B------:R-:W-:Y:S01]  /*4e70*/  @!PT LDS RZ, [RZ] ;  /* 0x00000000fffff984 */ /* 0x000fe20000000800 */
[----:B------:R-:W-:Y:S01]  /*4e80*/  @!PT LDS RZ, [RZ] ;  /* 0x00000000fffff984 */ /* 0x000fe20000000800 */
[----:B------:R4:W-:Y:S06]  /*4e90*/  MEMBAR.ALL.CTA ;  /* 0x0000000000007992 */ /* 0x0009ec0000008000 */
[----:B----4-:R-:W4:Y:S01]  /*4ea0*/  FENCE.VIEW.ASYNC.S ;  /* 0x00000000000073c6 */ /* 0x010f220000000000 */
[----:B---3--:R-:W-:Y:S11]  /*4eb0*/  LOP3.LUT P0, RZ, R6, 0x1, RZ, 0xc0, !PT ;  /* 0x0000000106ff7812 */ /* 0x008ff6000780c0ff */
[----:B------:R-:W-:Y:S02]  /*4ec0*/  @!UPT UIADD3 URZ, UPT, UPT, URZ, URZ, URZ ;  /* 0x000000fffffff290 */ /* 0x000fe4000fffe0ff */
[----:B----4-:R-:W-:Y:S01]  /*4ed0*/  VOTEU.ANY UP2, P0 ;  /* 0x0000000000ff7886 */ /* 0x010fe20000040100 */
[----:B------:R-:W-:Y:S11]  /*4ee0*/  PLOP3.LUT P0, PT, PT, PT, UP2, 0x80, 0x8 ;  /* 0x000000000008781c */ /* 0x000ff60003f0f028 */
[----:B------:R-:W-:Y:S02]  /*4ef0*/  @!UPT UIADD3 URZ, UPT, UPT, URZ, URZ, URZ ;  /* 0x000000fffffff290 */ /* 0x000fe4000fffe0ff */
[----:B--2---:R-:W-:Y:S02]  /*4f00*/  @P0 SHF.R.U32.HI R0, RZ, 0x10, R5 ;  /* 0x00000010ff000819 */ /* 0x004fe40000011605 */
[----:B------:R-:W-:Y:S02]  /*4f10*/  @P0 MOV R2, R4 ;  /* 0x0000000400020202 */ /* 0x000fe40000000f00 */
[----:B------:R-:W-:Y:S01]  /*4f20*/  @P0 R2UR UR4, R0 ;  /* 0x00000000000402ca */ /* 0x000fe200000e0000 */
[----:B------:R-:W-:Y:S01]  /*4f30*/  VIADD R0, R8, 0x160 ;  /* 0x0000016008007836 */ /* 0x000fe20000000000 */
[----:B------:R-:W-:Y:S02]  /*4f40*/  @P0 LOP3.LUT R4, R5, 0xffff, RZ, 0xc0, !PT ;  /* 0x0000ffff05040812 */ /* 0x000fe400078ec0ff */
[----:B------:R-:W-:Y:S02]  /*4f50*/  @P0 R2UR UR6, R2 ;  /* 0x00000000020602ca */ /* 0x000fe400000e0000 */
[----:B------:R-:W-:Y:S02]  /*4f60*/  PRMT R0, RZ, 0x654, R0 ;  /* 0x00000654ff007816 */ /* 0x000fe40000000000 */
[----:B------:R-:W-:Y:S02]  /*4f70*/  @P0 R2UR UR5, R4 ;  /* 0x00000000040502ca */ /* 0x000fe400000e0000 */
[----:B------:R2:W-:Y:S03]  /*4f80*/  SYNCS.ARRIVE.TRANS64.RED.A1T0 RZ, [R0+URZ], RZ ;  /* 0x000000ff00ff79a7 */ /* 0x0005e600081004ff */
[----:B------:R-:W-:Y:S04]  /*4f90*/  @UP2 UMOV UR29, UR4 ;  /* 0x00000004001d2c82 */ /* 0x000fe80008000000 */
[----:B------:R-:W-:Y:S04]  /*4fa0*/  @UP2 UMOV UR14, UR6 ;  /* 0x00000006000e2c82 */ /* 0x000fe80008000000 */
[----:B------:R-:W-:Y:S01]  /*4fb0*/  @UP2 UMOV UR13, UR5 ;  /* 0x00000005000d2c82 */ /* 0x000fe20008000000 */
[----:B------:R-:W-:Y:S05]  /*4fc0*/  BRA.U !UP0, `(.L_x_100) ;  /* 0x0000000108c07547 */ /* 0x000fea000b800000 */
[----:B------:R-:W-:Y:S02]  /*4fd0*/  UIMAD.WIDE.U32 UR16, UR13, UR51, URZ ;  /* 0x000000330d1072a5 */ /* 0x000fe4000f8e00ff */
[----:B------:R-:W-:Y:S02]  /*4fe0*/  UP2UR UR20, UPR, URZ, 0x4 ;  /* 0x00000004ff147883 */ /* 0x000fe40008000000 */
[----:B------:R-:W-:Y:S02]  /*4ff0*/  UISETP.NE.AND UP2, UPT, UR50, 0x1, UPT ;  /* 0x000000013200788c */ /* 0x000fe4000bf45270 */
[----:B------:R-:W-:Y:S02]  /*5000*/  UIMAD.WIDE.U32 UR18, UR14, UR48, URZ ;  /* 0x000000300e1272a5 */ /* 0x000fe4000f8e00ff */
[----:B------:R-:W-:Y:S02]  /*5010*/  USEL UR4, UR37, UR53, !UP2 ;  /* 0x0000003525047287 */ /* 0x000fe4000d000000 */
[----:B------:R-:W-:Y:S02]  /*5020*/  UISETP.NE.AND UP0, UPT, UR15, 0x1, UPT ;  /* 0x000000010f00788c */ /* 0x000fe4000bf05270 */
[----:B------:R-:W-:Y:S02]  /*5030*/  UP2UR UR24, UPR, URZ, 0x2 ;  /* 0x00000002ff187883 */ /* 0x000fe40008000000 */
[----:B------:R-:W-:Y:S02]  /*5040*/  UISETP.NE.AND UP1, UPT, UR45, 0x1, UPT ;  /* 0x000000012d00788c */ /* 0x000fe4000bf25270 */
[----:B-1----:R-:W-:Y:S02]  /*5050*/  UIMAD.WIDE.U32 UR8, UR4, UR22, URZ ;  /* 0x00000016040872a5 */ /* 0x002fe4000f8e00ff */
[----:B------:R-:W-:Y:S01]  /*5060*/  USEL UR7, UR47, UR54, !UP0 ;  /* 0x000000362f077287 */ /* 0x000fe2000c000000 */
[----:B------:R-:W-:Y:S02]  /*5070*/  UMOV UR5, UR17 ;  /* 0x0000001100057c82 */ /* 0x000fe40008000000 */
[----:B------:R-:W-:Y:S02]  /*5080*/  USHF.R.U32.HI UR6, URZ, UR56, UR5 ;  /* 0x00000038ff067299 */ /* 0x000fe40008011605 */
[----:B------:R-:W-:Y:S02]  /*5090*/  UIMAD.WIDE.U32 UR10, UR7, UR22, URZ ;  /* 0x00000016070a72a5 */ /* 0x000fe4000f8e00ff */
[----:B------:R-:W-:Y:S02]  /*50a0*/  USEL UR6, UR13, UR6, !UP2 ;  /* 0x000000060d067287 */ /* 0x000fe4000d000000 */
[----:B------:R-:W-:Y:S01]  /*50b0*/  UISETP.NE.AND UP2, UPT, UR20, URZ, UPT ;  /* 0x000000ff1400728c */ /* 0x000fe2000bf45270 */
[----:B------:R-:W-:Y:S02]  /*50c0*/  UMOV UR5, UR19 ;  /* 0x0000001300057c82 */ /* 0x000fe40008000000 */
[----:B------:R-:W-:Y:S03]  /*50d0*/  USHF.R.U32.HI UR12, URZ, UR49, UR5 ;  /* 0x00000031ff0c7299 */ /* 0x000fe60008011605 */
[----:B------:R-:W-:Y:S02]  /*50e0*/  UMOV UR5, UR9 ;  /* 0x0000000900057c82 */ /* 0x000fe40008000000 */
[----:B------:R-:W-:Y:S03]  /*50f0*/  @UP1 USHF.R.U32.HI UR4, URZ, UR23, UR5 ;  /* 0x00000017ff041299 */ /* 0x000fe60008011605 */
[----:B------:R-:W-:Y:S01]  /*5100*/  UMOV UR5, UR11 ;  /* 0x0000000b00057c82 */ /* 0x000fe20008000000 */
[----:B------:R-:W-:Y:S02]  /*5110*/  UIMAD UR4, UR45, UR4, URZ ;  /* 0x000000042d0472a4 */ /* 0x000fe4000f8e02ff */
[----:B------:R-:W-:Y:S02]  /*5120*/  @UP1 USHF.R.U32.HI UR7, URZ, UR23, UR5 ;  /* 0x00000017ff071299 */ /* 0x000fe40008011605 */
[----:B------:R-:W-:Y:S02]  /*5130*/  USEL UR5, UR14, UR12, !UP0 ;  /* 0x0000000c0e057287 */ /* 0x000fe4000c000000 */
[----:B------:R-:W-:Y:S02]  /*5140*/  UIMAD.WIDE.U32 UR10, UR6, UR22, URZ ;  /* 0x00000016060a72a5 */ /* 0x000fe4000f8e00ff */
[----:B------:R-:W-:Y:S02]  /*5150*/  UIMAD UR8, UR45, UR7, URZ ;  /* 0x000000072d0872a4 */ /* 0x000fe4000f8e02ff */
[----:B------:R-:W-:Y:S03]  /*5160*/  UISETP.GE.AND UP0, UPT, UR6, UR4, UPT ;  /* 0x000000040600728c */ /* 0x000fe6000bf06270 */
[----:B------:R-:W-:Y:S01]  /*5170*/  UMOV UR4, UR11 ;  /* 0x0000000b00047c82 */ /* 0x000fe20008000000 */
[----:B------:R-:W-:Y:S02]  /*5180*/  UISETP.GE.OR UP0, UPT, UR5, UR8, UP0 ;  /* 0x000000080500728c */ /* 0x000fe40008706670 */
[----:B------:R-:W-:Y:S02]  /*5190*/  USHF.R.U32.HI UR4, URZ, UR23, UR4 ;  /* 0x00000017ff047299 */ /* 0x000fe40008011604 */
[----:B------:R-:W-:Y:S02]  /*51a0*/  UIMAD.WIDE.U32 UR8, UR5, UR22, URZ ;  /* 0x00000016050872a5 */ /* 0x000fe4000f8e00ff */
[----:B------:R-:W-:Y:S04]  /*51b0*/  USEL UR10, UR6, UR4, !UP1 ;  /* 0x00000004060a7287 */ /* 0x000fe8000c800000 */
[----:B------:R-:W-:Y:S01]  /*51c0*/  UIADD3 UR11, UPT, UPT, -UR10, URZ, URZ ;  /* 0x000000ff0a0b7290 */ /* 0x000fe2000fffe1ff */
[----:B------:R-:W-:Y:S02]  /*51d0*/  @!UP0 UMOV UR4, UR9 ;  /* 0x0000000900048c82 */ /* 0x000fe40008000000 */
[----:B------:R-:W-:Y:S02]  /*51e0*/  @!UP0 USHF.R.U32.HI UR4, URZ, UR23, UR4 ;  /* 0x00000017ff048299 */ /* 0x000fe40008011604 */
[----:B------:R-:W-:Y:S02]  /*51f0*/  UIMAD UR8, UR45, UR11, UR6 ;  /* 0x0000000b2d0872a4 */ /* 0x000fe4000f8e0206 */
[----:B------:R-:W-:Y:S02]  /*5200*/  @!UP0 USEL UR4, UR5, UR4, !UP1 ;  /* 0x0000000405048287 */ /* 0x000fe4000c800000 */
[----:B------:R-:W-:Y:S02]  /*5210*/  UISETP.NE.AND UP1, UPT, UR24, URZ, UPT ;  /* 0x000000ff1800728c */ /* 0x000fe4000bf25270 */
[----:B------:R-:W-:Y:S02]  /*5220*/  @!UP0 UIMAD UR7, UR7, UR8, UR4 ;  /* 0x00000008070782a4 */ /* 0x000fe4000f8e0204 */
[----:B------:R-:W-:Y:S02]  /*5230*/  @!UP0 UIADD3 UR9, UPT, UPT, UR10, -UR4, URZ ;  /* 0x800000040a098290 */ /* 0x000fe4000fffe0ff */
[----:B------:R-:W-:Y:S02]  /*5240*/  UIADD3 UR8, UPT, UPT, -UR6, URZ, URZ ;  /* 0x000000ff06087290 */ /* 0x000fe4000fffe1ff */
[----:B------:R-:W-:Y:S02]  /*5250*/  UIADD3 UR4, UPT, UPT, -UR5, URZ, URZ ;  /* 0x000000ff05047290 */ /* 0x000fe4000fffe1ff */
[----:B------:R-:W-:Y:S03]  /*5260*/  @!UP0 UIMAD UR6, UR9, UR45, UR5 ;  /* 0x0000002d090682a4 */ /* 0x000fe6000f8e0205 */
[----:B------:R-:W-:Y:S01]  /*5270*/  @!UP0 UMOV UR5, UR7 ;  /* 0x0000000700058c82 */ /* 0x000fe20008000000 */
[----:B------:R-:W-:Y:S02]  /*5280*/  UIMAD UR7, UR15, UR4, UR14 ;  /* 0x000000040f0772a4 */ /* 0x000fe4000f8e020e */
[----:B------:R-:W-:Y:S02]  /*5290*/  UIMAD UR4, UR50, UR8, UR13 ;  /* 0x00000008320472a4 */ /* 0x000fe4000f8e020d */
[----:B------:R-:W-:Y:S02]  /*52a0*/  UIMAD UR14, UR5, UR15, UR7 ;  /* 0x0000000f050e72a4 */ /* 0x000fe4000f8e0207 */
[----:B------:R-:W-:Y:S11]  /*52b0*/  UIMAD UR13, UR6, UR50, UR4 ;  /* 0x00000032060d72a4 */ /* 0x000ff6000f8e0204 */
[----:B------:R-:W-:Y:S01]  /*52c0*/  @!UPT UIADD3 URZ, UPT, UPT, URZ, URZ, URZ ;  /* 0x000000fffffff290 */ /* 0x000fe2000fffe0ff */
.L_x_100:
[----:B------:R-:W3:Y:S01]  /*52d0*/  @!UP4 LDCU.128 UR8, c[0x0][0xb10] ;  /* 0x00016200ff08c7ac */ /* 0x000ee20008000c00 */
[----:B------:R-:W-:Y:S02]  /*52e0*/  ISETP.NE.U32.AND P0, PT, RZ, UR38, PT ;  /* 0x00000026ff007c0c */ /* 0x000fe4000bf05070 */
[----:B------:R-:W-:Y:S02]  /*52f0*/  SHF.L.U32 R4, R11, 0x1f, RZ ;  /* 0x0000001f0b047819 */ /* 0x000fe400000006ff */
[----:B------:R-:W-:Y:S01]  /*5300*/  ISETP.NE.AND.EX P0, PT, RZ, UR39, PT, P0 ;  /* 0x00000027ff007c0c */ /* 0x000fe2000bf05300 */
[----:B------:R-:W4:Y:S01]  /*5310*/  @!UP4 LDCU UR5, c[0x0][0xb0c] ;  /* 0x00016180ff05c7ac */ /* 0x000f220008000800 */
[----:B------:R-:W-:Y:S02]  /*5320*/  USHF.L.U32 UR42, UR31, 0x8, URZ ;  /* 0x000000081f2a7899 */ /* 0x000fe400080006ff */
[----:B------:R-:W-:Y:S02]  /*5330*/  USHF.L.U32 UR43, UR30, 0x6, URZ ;  /* 0x000000061e2b7899 */ /* 0x000fe400080006ff */
[----:B---3--:R-:W-:Y:S07]  /*5340*/  UIMAD.WIDE.U32 UR6, UR14, UR8, URZ ;  /* 0x000000080e0672a5 */ /* 0x008fee000f8e00ff */
[----:B------:R-:W-:Y:S01]  /*5350*/  @!UP4 UMOV UR4, UR7 ;  /* 0x000000070004cc82 */ /* 0x000fe20008000000 */
[----:B----4-:R-:W-:Y:S02]  /*5360*/  @!UP4 UISETP.NE.AND UP0, UPT, UR5, 0x1, UPT ;  /* 0x000000010500c88c */ /* 0x010fe4000bf05270 */
[----:B------:R-:W-:Y:S02]  /*5370*/  @!UP4 USHF.R.U32.HI UR4, URZ, UR9, UR4 ;  /* 0x00000009ff04c299 */ /* 0x000fe40008011604 */
[----:B------:R-:W-:Y:S02]  /*5380*/  UIMAD.WIDE.U32 UR6, UR13, UR11, URZ ;  /* 0x0000000b0d0672a5 */ /* 0x000fe4000f8e00ff */
[----:B------:R-:W-:Y:S02]  /*5390*/  @!UP4 USEL UR8, UR14, UR4, !UP0 ;  /* 0x000000040e08c287 */ /* 0x000fe4000c000000 */
[----:B------:R-:W-:Y:S03]  /*53a0*/  @!UP4 UISETP.NE.AND UP0, UPT, UR10, 0x1, UPT ;  /* 0x000000010a00c88c */ /* 0x000fe6000bf05270 */
[----:B------:R-:W-:Y:S02]  /*53b0*/  @!UP4 UMOV UR6, UR7 ;  /* 0x000000070006cc82 */ /* 0x000fe40008000000 */
[----:B------:R-:W3:Y:S02]  /*53c0*/  @!UP4 LDCU UR4, c[0x0][0xb20] ;  /* 0x00016400ff04c7ac */ /* 0x000ee40008000800 */
[----:B---3--:R-:W-:Y:S04]  /*53d0*/  @!UP4 USHF.R.U32.HI UR6, URZ, UR4, UR6 ;  /* 0x00000004ff06c299 */ /* 0x008fe80008011606 */
[----:B------:R-:W-:Y:S04]  /*53e0*/  @!UP4 USEL UR6, UR13, UR6, !UP0 ;  /* 0x000000060d06c287 */ /* 0x000fe8000c000000 */
[----:B------:R-:W-:Y:S02]  /*53f0*/  @!UP4 UIADD3 UR4, UPT, UPT, -UR8, UR6, URZ ;  /* 0x000000060804c290 */ /* 0x000fe4000fffe1ff */
[----:B------:R-:W-:Y:S02]  /*5400*/  @!UP4 UIADD3 UR6, UPT, UPT, UR8, -UR6, URZ ;  /* 0x800000060806c290 */ /* 0x000fe4000fffe0ff */
[----:B------:R-:W-:Y:S02]  /*5410*/  @!UP4 UIMAD UR14, UR4, UR5, UR14 ;  /* 0x00000005040ec2a4 */ /* 0x000fe4000f8e020e */
[----:B------:R-:W-:Y:S01]  /*5420*/  @!UP4 UIMAD UR13, UR6, UR10, UR13 ;  /* 0x0000000a060dc2a4 */ /* 0x000fe2000f8e020d */
[----:B------:R-:W-:Y:S11]  /*5430*/  BRA.U UP3, `(.L_x_101) ;  /* 0x0000000103107547 */ /* 0x000ff6000b800000 */
[----:B------:R-:W-:Y:S04]  /*5440*/  MOV R2, UR55 ;  /* 0x0000003700027c02 */ /* 0x000fe80008000f00 */
[----:B------:R-:W-:Y:S04]  /*5450*/  SHF.L.U32 R2, R2, 0x1f, RZ ;  /* 0x0000001f02027819 */ /* 0x000fe800000006ff */
[----:B------:R-:W3:Y:S02]  /*5460*/  SYNCS.PHASECHK.TRANS64.TRYWAIT P1, [UR21+0x148], R2 ;  /* 0x00014802ff0075a7 */ /* 0x000ee40008021115 */
[----:B---3--:R-:W-:Y:S05]  /*5470*/  @!P1 BRA `(.L_x_102) ;  /* 0x0000005c00e89947 */ /* 0x008fea0003800000 */
.L_x_101:
[----:B------:R-:W-:Y:S05]  /*5480*/  BRA.U !UP5, `(.L_x_103) ;  /* 0x000000010d387547 */ /* 0x000fea000b800000 */
[----:B------:R-:W-:Y:S01]  /*5490*/  UPLOP3.LUT UP1, UPT, UPT, UPT, UP6, 0x80, 0x8 ;  /* 0x000000000008789c */ /* 0x000fe20003f2f060 */
[----:B--2---:R-:W-:Y:S01]  /*54a0*/  HFMA2 R0, -RZ, RZ, 0, 5.9604644775390625e-08 ;  /* 0x00000001ff007431 */ /* 0x004fe200000001ff */
[----:B------:R-:W2:Y:S01]  /*54b0*/  LDCU.64 UR8, c[0x0][0x358] ;  /* 0x00006b00ff0877ac */ /* 0x000ea20008000a00 */
[----:B------:R-:W-:Y:S03]  /*54c0*/  IMAD.MOV.U32 R76, RZ, RZ, 0x1 ;  /* 0x00000001ff4c7424 */ /* 0x000fe600078e00ff */
[----:B------:R-:W-:Y:S05]  /*54d0*/  PLOP3.LUT P1, PT, PT, PT, UP1, 0x80, 0x8 ;  /* 0x000000000008781c */ /* 0x000fea0003f2f018 */
[----:B------:R-:W3:Y:S01]  /*54e0*/  @UP1 LDCU.64 UR4, c[0x0][0x888] ;  /* 0x00011100ff0417ac */ /* 0x000ee20008000a00 */
[----:B------:R-:W-:Y:S07]  /*54f0*/  @UP1 UIMAD UR6, UR36, UR38, URZ ;  /* 0x00000026240612a4 */ /* 0x000fee000f8e02ff */
[----:B------:R-:W-:Y:S01]  /*5500*/  @!P1 PRMT R76, R0, 0x7610, R76 ;  /* 0x00007610004c9816 */ /* 0x000fe2000000004c */
[----:B---3--:R-:W-:Y:S06]  /*5510*/  @UP1 UIMAD.WIDE UR4, UR6, 0x4, UR4 ;  /* 0x00000004060418a5 */ /* 0x008fec000f8e0204 */
[----:B-----5:R-:W-:Y:S01]  /*5520*/  IMAD.U32 R40, RZ, RZ, UR4 ;  /* 0x00000004ff287e24 */ /* 0x020fe2000f8e00ff */
[----:B------:R-:W-:Y:S04]  /*5530*/  MOV R41, UR5 ;  /* 0x0000000500297c02 */ /* 0x000fe80008000f00 */
[----:B------:R-:W3:Y:S01]  /*5540*/  @!UP1 LDCU UR4, c[0x0][0x880] ;  /* 0x00011000ff0497ac */ /* 0x000ee20008000800 */
[----:B--2---:R4:W5:Y:S02]  /*5550*/  @P1 LDG.E R40, desc[UR8][R40.64] ;  /* 0x0000000828281981 */ /* 0x004964000c1e1900 */
[----:B---34-:R-:W-:Y:S07]  /*5560*/  @!P1 IMAD.U32 R40, RZ, RZ, UR4 ;  /* 0x00000004ff289e24 */ /* 0x018fee000f8e00ff */
.L_x_103:
[----:B-----5:R-:W-:Y:S01]  /*5570*/  @!P0 ISETP.EQ.AND P2, PT, R40, RZ, PT ;  /* 0x000000ff2800820c */ /* 0x020fe20003f42270 */
[----:B------:R-:W-:Y:S01]  /*5580*/  @!UPT UIADD3 URZ, UPT, UPT, URZ, URZ, URZ ;  /* 0x000000fffffff290 */ /* 0x000fe2000fffe0ff */
[----:B------:R-:W-:Y:S11]  /*5590*/  @!P0 BRA `(.L_x_104) ;  /* 0x0000000000148947 */ /* 0x000ff60003800000 */
[----:B------:R-:W-:Y:S02]  /*55a0*/  LOP3.LUT P0, RZ, R76, 0xff, RZ, 0xc0, !PT ;  /* 0x000000ff4cff7812 */ /* 0x000fe4000780c0ff */
[----:B------:R-:W-:Y:S04]  /*55b0*/  PLOP3.LUT P2, PT, PT, PT, UP1, 0x80, 0x8 ;  /* 0x000000000008781c */ /* 0x000fe80003f4f018 */
[----:B------:R-:W-:Y:S07]  /*55c0*/  PLOP3.LUT P2, PT, P2, PT, PT, 0x8, 0x80 ;  /* 0x000000000080781c */ /* 0x000fee000174e170 */
[----:B------:R-:W-:Y:S11]  /*55d0*/  @P0 ISETP.EQ.AND P2, PT, R40, RZ, PT ;  /* 0x000000ff2800020c */ /* 0x000ff60003f42270 */
[----:B------:R-:W-:Y:S02]  /*55e0*/  @!UPT UIADD3 URZ, UPT, UPT, URZ, URZ, URZ ;  /* 0x000000fffffff290 */ /* 0x000fe4000fffe0ff */
.L_x_104:
[----:B------:R-:W3:Y:S01]  /*55f0*/  SYNCS.PHASECHK.TRANS64.TRYWAIT P0, [UR21+0x120], R4 ;  /* 0x00012004ff0075a7 */ /* 0x000ee20008001115 */
[----:B------:R-:W-:Y:S04]  /*5600*/  ELECT P1, URZ, PT ;  /* 0x0000000000ff782f */ /* 0x000fe80003820000 */
[----:B------:R-:W-:Y:S01]  /*5610*/  PLOP3.LUT P1, PT, P2, P1, PT, 0xf2, 0x2f ;  /* 0x00000000002f781c */ /* 0x000fe20001723e72 */
[----:B------:R-:W-:Y:S01]  /*5620*/  @!UPT UIADD3 URZ, UPT, UPT, URZ, URZ, URZ ;  /* 0x000000fffffff290 */ /* 0x000fe2000fffe0ff */
[----:B---3--:R-:W-:Y:S11]  /*5630*/  @!P0 BRA `(.L_x_105) ;  /* 0x0000005c00908947 */ /* 0x008ff60003800000 */
.L_x_213:
[----:B--2---:R-:W-:Y:S01]  /*5640*/  @!P1 IADD3 R2, P0, PT, R12, 0x580, RZ ;  /* 0x000005800c029810 */ /* 0x004fe20007f1e0ff */
[----:B------:R-:W-:Y:S01]  /*5650*/  VOTEU.ALL UP0, P1 ;  /* 0x0000000000ff7886 */ /* 0x000fe20000800000 */
[----:B------:R-:W-:Y:S01]  /*5660*/  UMOV UR6, 0x0 ;  /* 0x0000000000067882 */ /* 0x000fe20000000000 */
[----:B------:R-:W-:Y:S01]  /*5670*/  UMOV UR7, 0x10000000 ;  /* 0x1000000000077882 */ /* 0x000fe20000000000 */
[----:B------:R-:W-:Y:S01]  /*5680*/  @!P1 R2UR UR5, R2 ;  /* 0x00000000020592ca */ /* 0x000fe200000e0000 */
[----:B------:R-:W-:Y:S01]  /*5690*/  @!P1 IMAD.X R0, RZ, RZ, R13, P0 ;  /* 0x000000ffff009224 */ /* 0x000fe200000e060d */
[----:B------:R-:W-:Y:S02]  /*56a0*/  @!UP0 UIADD3 UR40, UPT, UPT, UR21, 0x300, URZ ;  /* 0x0000030015288890 */ /* 0x000fe4000fffe0ff */
[----:B------:R-:W-:Y:S02]  /*56b0*/  @!UP0 UIADD3 UR10, UPT, UPT, UR42, 0x80, URZ ;  /* 0x000000802a0a8890 */ /* 0x000fe4000fffe0ff */
[----:B------:R-:W-:Y:S01]  /*56c0*/  @!P1 R2UR UR4, R0 ;  /* 0x00000000000492ca */ /* 0x000fe200000e0000 */
[----:B------:R-:W-:Y:S01]  /*56d0*/  @!UP0 UIADD3 UR8, UPT, UPT, UR21, 0xb00, URZ ;  /* 0x00000b0015088890 */ /* 0x000fe2000fffe0ff */
[----:B------:R-:W-:Y:S01]  /*56e0*/  @!P1 IMAD.MOV.U32 R0, RZ, RZ, 0x1000 ;  /* 0x00001000ff009424 */ /* 0x000fe200078e00ff */
[----:B------:R-:W-:Y:S01]  /*56f0*/  VOTEU.ALL UP0, P1 ;  /* 0x0000000000ff7886 */ /* 0x000fe20000800000 */
[----:B------:R-:W-:Y:S01]  /*5700*/  UMOV UR44, UR36 ;  /* 0x00000024002c7c82 */ /* 0x000fe20008000000 */
[----:B------:R-:W-:Y:S01]  /*5710*/  UMOV UR9, UR41 ;  /* 0x0000002900097c82 */ /* 0x000fe20008000000 */
[----:B------:R-:W-:Y:S01]  /*5720*/  UMOV UR11, UR43 ;  /* 0x0000002b000b7c82 */ /* 0x000fe20008000000 */
[----:B------:R-:W-:Y:S01]  /*5730*/  IMAD.U32 R6, RZ, RZ, UR5 ;  /* 0x00000005ff067e24 */ /* 0x000fe2000f8e00ff */
[----:B------:R-:W-:Y:S05]  /*5740*/  UMOV UR12, UR36 ;  /* 0x00000024000c7c82 */ /* 0x000fea0008000000 */
[----:B------:R-:W-:Y:S01]  /*5750*/  IMAD.U32 R7, RZ, RZ, UR4 ;  /* 0x00000004ff077e24 */ /* 0x000fe2000f8e00ff */
[----:B------:R-:W-:Y:S04]  /*5760*/  @!P1 R2UR UR4, R6 ;  /* 0x00000000060492ca */ /* 0x000fe800000e0000 */
[----:B------:R-:W-:Y:S11]  /*5770*/  @!P1 R2UR UR5, R7 ;  /* 0x00000000070592ca */ /* 0x000ff600000e0000 */
[----:B------:R-:W-:Y:S02]  /*5780*/  @!UPT UIADD3 URZ, UPT, UPT, URZ, URZ, URZ ;  /* 0x000000fffffff290 */ /* 0x000fe4000fffe0ff */
[----:B------:R-:W-:Y:S01]  /*5790*/  @!UP0 UTMALDG.3D [UR40], [UR4], desc[UR6] ;  /* 0x00000628040085b4 */ /* 0x000fe20008011000 */
[----:B------:R-:W-:Y:S05]  /*57a0*/  VOTEU.ALL UP0, P1 ;  /* 0x0000000000ff7886 */ /* 0x000fea0000800000 */
[----:B------:R2:W-:Y:S01]  /*57b0*/  @!UP0 UTMALDG.3D [UR8], [UR4], desc[UR6] ;  /* 0x00000608040085b4 */ /* 0x0005e20008011000 */
[----:B------:R3:W-:Y:S01]  /*57c0*/  @!P1 SYNCS.ARRIVE.TRANS64.RED.A0TR RZ, [UR21+0x100], R0 ;  /* 0x00010000ffff99a7 */ /* 0x0007e20008300415 */
[----:B--2---:R-:W-:Y:S09]  /*57d0*/  UPRMT UR4, UR46, 0x654, UR41 ;  /* 0x000006542e047896 */ /* 0x004ff20008000029 */
[----:B------:R-:W-:Y:S01]  /*57e0*/  SYNCS.ARRIVE.TRANS64.RED.A1T0 RZ, [UR4], RZ ;  /* 0x000000ffffff79a7 */ /* 0x000fe20008100404 */
[----:B------:R-:W2:Y:S02]  /*57f0*/  SYNCS.PHASECHK.TRANS64.TRYWAIT P0, [UR21+0x128], R4 ;  /* 0x00012804ff0075a7 */ /* 0x000ea40008001115 */
[----:B--23--:R-:W-:Y:S05]  /*5800*/  @!P0 BRA `(.L_x_106) ;  /* 0x0000005c00348947 */ /* 0x00cfea0003800000 */
.L_x_215:
[----:B------:R-:W-:Y:S01]  /*5810*/  @!P1 IADD3 R2, P0, PT, R12, 0x580, RZ ;  /* 0x000005800c029810 */ /* 0x000fe20007f1e0ff */
[----:B------:R-:W-:Y:S01]  /*5820*/  VOTEU.ALL UP0, P1 ;  /* 0x0000000000ff7886 */ /* 0x000fe20000800000 */
[----:B------:R-:W-:Y:S01]  /*5830*/  UMOV UR6, 0x0 ;  /* 0x0000000000067882 */ /* 0x000fe20000000000 */
[----:B------:R-:W-:Y:S01]  /*5840*/  UMOV UR7, 0x10000000 ;  /* 0x1000000000077882 */ /* 0x000fe20000000000 */
[----:B------:R-:W-:Y:S01]  /*5850*/  @!P1 R2UR UR5, R2 ;  /* 0x00000000020592ca */ /* 0x000fe200000e0000 */
[----:B--2---:R-:W-:Y:S01]  /*5860*/  @!P1 IMAD.X R0, RZ, RZ, R13, P0 ;  /* 0x000000ffff009224 */ /* 0x004fe200000e060d */
[----:B------:R-:W-:Y:S02]  /*5870*/  @!UP0 UIADD3 UR34, UPT, UPT, UR42, 0x20, URZ ;  /* 0x000000202a228890 */ /* 0x000fe4000fffe0ff */
[----:B------:R-:W-:Y:S02]  /*5880*/  @!UP0 UIADD3 UR32, UPT, UPT, UR21, 0x1300, URZ ;  /* 0x0000130015208890 */ /* 0x000fe4000fffe0ff */
[----:B------:R-:W-:Y:S01]  /*5890*/  @!P1 R2UR UR4, R0 ;  /* 0x00000000000492ca */ /* 0x000fe200000e0000 */
[----:B------:R-:W-:Y:S01]  /*58a0*/  @!UP0 UIADD3 UR10, UPT, UPT, UR42, 0xa0, URZ ;  /* 0x000000a02a0a8890 */ /* 0x000fe2000fffe0ff */
[----:B------:R-:W-:Y:S01]  /*58b0*/  @!P1 IMAD.MOV.U32 R0, RZ, RZ, 0x1000 ;  /* 0x00001000ff009424 */ /* 0x000fe200078e00ff */
[----:B------:R-:W-:Y:S01]  /*58c0*/  @!UP0 UIADD3 UR8, UPT, UPT, UR21, 0x1b00, URZ ;  /* 0x00001b0015088890 */ /* 0x000fe2000fffe0ff */
[----:B------:R-:W-:Y:S01]  /*58d0*/  VOTEU.ALL UP0, P1 ;  /* 0x0000000000ff7886 */ /* 0x000fe20000800000 */
[----:B------:R-:W-:Y:S02]  /*58e0*/  UMOV UR35, UR43 ;  /* 0x0000002b00237c82 */ /* 0x000fe40008000000 */
[----:B------:R-:W-:Y:S01]  /*58f0*/  IMAD.U32 R6, RZ, RZ, UR5 ;  /* 0x00000005ff067e24 */ /* 0x000fe2000f8e00ff */
[----:B------:R-:W-:Y:S01]  /*5900*/  UMOV UR9, UR33 ;  /* 0x0000002100097c82 */ /* 0x000fe20008000000 */
[----:B------:R-:W-:Y:S01]  /*5910*/  UMOV UR11, UR43 ;  /* 0x0000002b000b7c82 */ /* 0x000fe20008000000 */
[----:B------:R-:W-:Y:S03]  /*5920*/  UMOV UR12, UR36 ;  /* 0x00000024000c7c82 */ /* 0x000fe60008000000 */
        /* <DEDUP_REMOVED lines=12> */
.L_x_217:
[----:B------:R-:W-:Y:S01]  /*59f0*/  @!P1 IADD3 R2, P0, PT, R12, 0x580, RZ ;  /* 0x000005800c029810 */ /* 0x000fe20007f1e0ff */
[----:B------:R-:W-:Y:S01]  /*5a00*/  VOTEU.ALL UP0, P1 ;  /* 0x0000000000ff7886 */ /* 0x000fe20000800000 */
[----:B------:R-:W-:Y:S01]  /*5a10*/  UMOV UR6, 0x0 ;  /* 0x0000000000067882 */ /* 0x000fe20000000000 */
[----:B------:R-:W-:Y:S01]  /*5a20*/  UMOV UR7, 0x10000000 ;  /* 0x1000000000077882 */ /* 0x000fe20000000000 */
[----:B------:R-:W-:Y:S01]  /*5a30*/  @!P1 R2UR UR5, R2 ;  /* 0x00000000020592ca */ /* 0x000fe200000e0000 */
[----:B--2---:R-:W-:Y:S01]  /*5a40*/  @!P1 IMAD.X R0, RZ, RZ, R13, P0 ;  /* 0x000000ffff009224 */ /* 0x004fe200000e060d */
[----:B------:R-:W-:Y:S01]  /*5a50*/  @!UP0 UIADD3 UR26, UPT, UPT, UR42, 0x40, URZ ;  /* 0x000000402a1a8890 */ /* 0x000fe2000fffe0ff */
[----:B------:R-:W-:Y:S01]  /*5a60*/  VIADD R10, R10, 0x1 ;  /* 0x000000010a0a7836 */ /* 0x000fe20000000000 */
        /* <DEDUP_REMOVED lines=10> */
[----:B------:R-:W-:Y:S01]  /*5b10*/  UMOV UR11, UR43 ;  /* 0x0000002b000b7c82 */ /* 0x000fe20008000000 */
[----:B------:R-:W-:Y:S02]  /*5b20*/  UMOV UR12, UR36 ;  /* 0x00000024000c7c82 */ /* 0x000fe40008000000 */
        /* <DEDUP_REMOVED lines=12> */
.L_x_219:
[----:B------:R-:W-:Y:S01]  /*5bf0*/  UIADD3 UR30, UPT, UPT, UR14, UR63, URZ ;  /* 0x0000003f0e1e7290 */ /* 0x000fe2000fffe0ff */
[----:B------:R-:W-:Y:S01]  /*5c00*/  @!P1 IADD3 R2, P0, PT, R12, 0x580, RZ ;  /* 0x000005800c029810 */ /* 0x000fe20007f1e0ff */
[----:B------:R-:W-:Y:S01]  /*5c10*/  UPLOP3.LUT UP3, UPT, UPT, UPT, UPT, 0x80, 0x8 ;  /* 0x000000000008789c */ /* 0x000fe20003f6f070 */
[----:B------:R-:W-:Y:S01]  /*5c20*/  R2UR UR24, R78 ;  /* 0x000000004e1872ca */ /* 0x000fe200000e0000 */
[----:B------:R-:W-:Y:S01]  /*5c30*/  VOTEU.ALL UP0, P1 ;  /* 0x0000000000ff7886 */ /* 0x000fe20000800000 */
[----:B------:R-:W-:Y:S01]  /*5c40*/  @!P1 R2UR UR5, R2 ;  /* 0x00000000020592ca */ /* 0x000fe200000e0000 */
[----:B--2---:R-:W-:Y:S01]  /*5c50*/  @!P1 IMAD.X R0, RZ, RZ, R13, P0 ;  /* 0x000000ffff009224 */ /* 0x004fe200000e060d */
[----:B------:R-:W-:Y:S01]  /*5c60*/  UMOV UR6, 0x0 ;  /* 0x0000000000067882 */ /* 0x000fe20000000000 */
[----:B------:R-:W-:Y:S01]  /*5c70*/  UMOV UR7, 0x10000000 ;  /* 0x1000000000077882 */ /* 0x000fe20000000000 */
[----:B------:R-:W-:Y:S01]  /*5c80*/  @!UP0 UIADD3 UR18, UPT, UPT, UR42, 0x60, URZ ;  /* 0x000000602a128890 */ /* 0x000fe2000fffe0ff */
[----:B------:R-:W-:Y:S01]  /*5c90*/  ISETP.NE.AND P0, PT, R10, 0x2, PT ;  /* 0x000000020a00780c */ /* 0x000fe20003f05270 */
[----:B------:R-:W-:Y:S01]  /*5ca0*/  @!UP0 UIADD3 UR16, UPT, UPT, UR21, 0x3300, URZ ;  /* 0x0000330015108890 */ /* 0x000fe2000fffe0ff */
[----:B------:R-:W-:Y:S01]  /*5cb0*/  @!P1 R2UR UR4, R0 ;  /* 0x00000000000492ca */ /* 0x000fe200000e0000 */
[----:B------:R-:W-:Y:S01]  /*5cc0*/  @!UP0 UIADD3 UR17, UPT, UPT, UR21, 0x118, URZ ;  /* 0x0000011815118890 */ /* 0x000fe2000fffe0ff */
[----:B------:R-:W-:Y:S01]  /*5cd0*/  SEL R0, RZ, 0x1, P0 ;  /* 0x00000001ff007807 */ /* 0x000fe20000000000 */
[----:B------:R-:W-:Y:S01]  /*5ce0*/  @!UP0 UIADD3 UR10, UPT, UPT, UR42, 0xe0, URZ ;  /* 0x000000e02a0a8890 */ /* 0x000fe2000fffe0ff */
[----:B------:R-:W-:Y:S01]  /*5cf0*/  LOP3.LUT R11, R11, 0x1, RZ, 0x3c, !PT ;  /* 0x000000010b0b7812 */ /* 0x000fe200078e3cff */
[----:B------:R-:W-:Y:S01]  /*5d00*/  @!UP0 UIADD3 UR8, UPT, UPT, UR21, 0x3b00, URZ ;  /* 0x00003b0015088890 */ /* 0x000fe2000fffe0ff */
[----:B------:R-:W-:Y:S01]  /*5d10*/  IMAD.U32 R4, RZ, RZ, UR5 ;  /* 0x00000005ff047e24 */ /* 0x000fe2000f8e00ff */
[----:B------:R-:W-:Y:S01]  /*5d20*/  VOTEU.ALL UP0, P1 ;  /* 0x0000000000ff7886 */ /* 0x000fe20000800000 */
[----:B------:R-:W-:Y:S01]  /*5d30*/  UMOV UR19, UR43 ;  /* 0x0000002b00137c82 */ /* 0x000fe20008000000 */
[----:B------:R-:W-:Y:S01]  /*5d40*/  UMOV UR20, UR36 ;  /* 0x0000002400147c82 */ /* 0x000fe20008000000 */
[----:B------:R-:W-:Y:S01]  /*5d50*/  UMOV UR11, UR43 ;  /* 0x0000002b000b7c82 */ /* 0x000fe20008000000 */
[----:B------:R-:W-:Y:S01]  /*5d60*/  UMOV UR12, UR36 ;  /* 0x00000024000c7c82 */ /* 0x000fe20008000000 */
[----:B------:R-:W-:Y:S01]  /*5d70*/  UMOV UR9, UR17 ;  /* 0x0000001100097c82 */ /* 0x000fe20008000000 */
[----:B------:R-:W-:Y:S01]  /*5d80*/  IMAD.U32 R5, RZ, RZ, UR4 ;  /* 0x00000004ff057e24 */ /* 0x000fe2000f8e00ff */
[----:B------:R-:W-:Y:S01]  /*5d90*/  @!P1 R2UR UR4, R4 ;  /* 0x00000000040492ca */ /* 0x000fe200000e0000 */
[----:B------:R-:W-:Y:S01]  /*5da0*/  UIADD3 UR31, UPT, UPT, UR13, UR24, URZ ;  /* 0x000000180d1f7290 */ /* 0x000fe2000fffe0ff */
[----:B------:R-:W-:Y:S01]  /*5db0*/  LOP3.LUT R9, R9, R0, RZ, 0x3c, !PT ;  /* 0x0000000009097212 */ /* 0x000fe200078e3cff */
[----:B------:R-:W-:Y:S01]  /*5dc0*/  UMOV UR36, UR29 ;  /* 0x0000001d00247c82 */ /* 0x000fe20008000000 */
[----:B------:R-:W-:Y:S02]  /*5dd0*/  @!P1 R2UR UR5, R5 ;  /* 0x00000000050592ca */ /* 0x000fe400000e0000 */
[----:B------:R-:W-:Y:S11]  /*5de0*/  SEL R10, R10, RZ, P0 ;  /* 0x000000ff0a0a7207 */ /* 0x000ff60000000000 */
[----:B------:R2:W-:Y:S01]  /*5df0*/  @!UP0 UTMALDG.3D [UR16], [UR4], desc[UR6] ;  /* 0x00000610040085b4 */ /* 0x0005e20008011000 */
[----:B------:R-:W-:Y:S05]  /*5e00*/  VOTEU.ALL UP0, P1 ;  /* 0x0000000000ff7886 */ /* 0x000fea0000800000 */
[----:B------:R2:W-:Y:S01]  /*5e10*/  @!UP0 UTMALDG.3D [UR8], [UR4], desc[UR6] ;  /* 0x00000608040085b4 */ /* 0x0005e20008011000 */
[----:B------:R2:W-:Y:S01]  /*5e20*/  @!P1 SYNCS.ARRIVE.TRANS64.RED.A0TR RZ, [UR21+0x118], R3 ;  /* 0x00011803ffff99a7 */ /* 0x0005e20008300415 */
[----:B------:R-:W-:Y:S01]  /*5e30*/  SYNCS.ARRIVE.TRANS64.RED.A1T0 RZ, [UR52], RZ ;  /* 0x000000ffffff79a7 */ /* 0x000fe20008100434 */
[----:B------:R-:W-:Y:S05]  /*5e40*/  BRA.U UP2, `(.L_x_109) ;  /* 0xffffffed02e47547 */ /* 0x000fea000b83ffff */
[----:B------:R-:W-:-:S04]  /*5e50*/  SHF.L.U32 R2, R11, 0x1f, RZ ;  /* 0x0000001f0b027819 */ /* 0x000fc800000006ff */
[----:B------:R-:W3:Y:S02]  /*5e60*/  SYNCS.PHASECHK.TRANS64.TRYWAIT P0, [UR21+0x120], R2 ;  /* 0x00012002ff0075a7 */ /* 0x000ee40008001115 */
[----:B---3--:R-:W-:Y:S05]  /*5e70*/  @!P0 BRA `(.L_x_110) ;  /* 0x0000005400e08947 */ /* 0x008fea0003800000 */
.L_x_221:
[----:B------:R-:W4:Y:S02]  /*5e80*/  SYNCS.PHASECHK.TRANS64.TRYWAIT P0, [UR21+0x128], R2 ;  /* 0x00012802ff0075a7 */ /* 0x000f240008001115 */
[----:B----4-:R-:W-:Y:S05]  /*5e90*/  @!P0 BRA `(.L_x_111) ;  /* 0x0000005400f08947 */ /* 0x010fea0003800000 */
.L_x_223:
[----:B------:R-:W4:Y:S02]  /*5ea0*/  SYNCS.PHASECHK.TRANS64.TRYWAIT P0, [UR21+0x130], R2 ;  /* 0x00013002ff0075a7 */ /* 0x000f240008001115 */
[----:B----4-:R-:W-:Y:S05]  /*5eb0*/  @!P0 BRA `(.L_x_112) ;  /* 0x0000005800008947 */ /* 0x010fea0003800000 */
.L_x_225:
[----:B---3--:R-:W-:-:S07]  /*5ec0*/  MOV R0, UR21 ;  /* 0x0000001500007c02 */ /* 0x008fce0008000f00 */
.L_x_113:
[----:B---3--:R-:W-:-:S04]  /*5ed0*/  SHF.L.U32 R2, R11, 0x1f, RZ ;  /* 0x0000001f0b027819 */ /* 0x008fc800000006ff */
[----:B------:R3:W4:Y:S03]  /*5ee0*/  SYNCS.PHASECHK.TRANS64.TRYWAIT P0, [R0+URZ+0x138], R2 ;  /* 0x00013802000075a7 */ /* 0x00072600080011ff */
[----:B----4-:R-:W-:Y:S05]  /*5ef0*/  @!P0 NANOSLEEP.SYNCS 0x989680 ;  /* 0x009896800000895d */ /* 0x010fea0003900000 */
[----:B------:R-:W4:Y:S02]  /*5f00*/  @!P0 SYNCS.PHASECHK.TRANS64 P0, [R0+URZ+0x138], R2 ;  /* 0x00013802000085a7 */ /* 0x000f2400080010ff */
[----:B-12-4-:R-:W-:Y:S05]  /*5f10*/  @P0 EXIT ;  /* 0x000000000000094d */ /* 0x016fea0003800000 */
[----:B------:R-:W-:Y:S05]  /*5f20*/  BRA `(.L_x_113) ;  /* 0xfffffffc00e87947 */ /* 0x000fea000383ffff */
.L_x_98:
[----:B------:R-:W-:-:S06]  /*5f30*/  UISETP.GE.AND UP0, UPT, UR20, 0x4, UPT ;  /* 0x000000041400788c */ /* 0x000fcc000bf06270 */
[----:B------:R-:W-:-:S13]  /*5f40*/  PLOP3.LUT P0, PT, PT, PT, UP0, 0x80, 0x8 ;  /* 0x000000000008781c */ /* 0x000fda0003f0f008 */
[----:B-1----:R-:W-:Y:S05]  /*5f50*/  @!P0 EXIT ;  /* 0x000000000000894d */ /* 0x002fea0003800000 */
[----:B------:R-:W-:Y:S01]  /*5f60*/  BAR.SYNC.DEFER_BLOCKING 0x6, 0xa0 ;  /* 0x0182800000007b1d */ /* 0x000fe20000010000 */
[----:B------:R-:W-:Y:S01]  /*5f70*/  IMAD.SHL.U32 R75, R87, 0x20, RZ ;  /* 0x00000020574b7824 */ /* 0x000fe200078e00ff */
[----:B------:R-:W-:Y:S01]  /*5f80*/  CS2R R84, SRZ ;  /* 0x0000000000547805 */ /* 0x000fe2000001ff00 */
[----:B------:R-:W-:Y:S01]  /*5f90*/  IMAD.SHL.U32 R5, R77, 0x200000, RZ ;  /* 0x002000004d057824 */ /* 0x000fe200078e00ff */
[----:B------:R-:W-:Y:S01]  /*5fa0*/  CS2R R82, SRZ ;  /* 0x0000000000527805 */ /* 0x000fe2000001ff00 */
[C---:B------:R-:W-:Y:S01]  /*5fb0*/  IMAD.U32 R37, R87.reuse, 0x10000, RZ ;  /* 0x0001000057257824 */ /* 0x040fe200078e00ff */
[----:B------:R-:W-:Y:S02]  /*5fc0*/  UMOV UR43, 0x400 ;  /* 0x00000400002b7882 */ /* 0x000fe40000000000 */
[----:B------:R-:W1:Y:S01]  /*5fd0*/  LDC.64 R72, c[0x0][0x8b0] ;  /* 0x00022c00ff487b82 */ /* 0x000e620000000a00 */
[----:B------:R-:W-:Y:S01]  /*5fe0*/  ULEA UR43, UR46, UR43, 0x18 ;  /* 0x0000002b2e2b7291 */ /* 0x000fe2000f8ec0ff */
[----:B------:R-:W-:Y:S01]  /*5ff0*/  IMAD.SHL.U32 R4, R87, 0x4, RZ ;  /* 0x0000000457047824 */ /* 0x000fe200078e00ff */
[----:B------:R-:W-:Y:S01]  /*6000*/  LOP3.LUT R7, R75, 0x80, RZ, 0xc0, !PT ;  /* 0x000000804b077812 */ /* 0x000fe200078ec0ff */
[----:B------:R-:W-:Y:S01]  /*6010*/  IMAD.SHL.U32 R6, R77, 0x400, RZ ;  /* 0x000004004d067824 */ /* 0x000fe200078e00ff */
[----:B------:R-:W-:Y:S01]  /*6020*/  LOP3.LUT R74, R75, 0xb60, RZ, 0xc0, !PT ;  /* 0x00000b604b4a7812 */ /* 0x000fe200078ec0ff */
[----:B------:R-:W-:Y:S01]  /*6030*/  UIADD3 UR4, UPT, UPT, UR43, 0x4300, URZ ;  /* 0x000043002b047890 */ /* 0x000fe2000fffe0ff */
[----:B------:R-:W-:Y:S01]  /*6040*/  LOP3.LUT R5, R5, 0x200000, RZ, 0xc0, !PT ;  /* 0x0020000005057812 */ /* 0x000fe200078ec0ff */
[----:B------:R-:W2:Y:S01]  /*6050*/  LDC.64 R70, c[0x0][0x8a8] ;  /* 0x00022a00ff467b82 */ /* 0x000ea20000000a00 */
[----:B------:R-:W-:Y:S01]  /*6060*/  LOP3.LUT R4, R7, 0x10, R4, 0xf8, !PT ;  /* 0x0000001007047812 */ /* 0x000fe200078ef804 */
[----:B------:R-:W-:Y:S01]  /*6070*/  IMAD.MOV.U32 R36, RZ, RZ, RZ ;  /* 0x000000ffff247224 */ /* 0x000fe200078e00ff */
[----:B------:R-:W-:Y:S01]  /*6080*/  LOP3.LUT R74, R74, 0x400, R6, 0xf8, !PT ;  /* 0x000004004a4a7812 */ /* 0x000fe200078ef806 */
[----:B------:R-:W-:Y:S01]  /*6090*/  IMAD.MOV.U32 R81, RZ, RZ, RZ ;  /* 0x000000ffff517224 */ /* 0x000fe200078e00ff */
[----:B------:R-:W-:Y:S01]  /*60a0*/  LOP3.LUT R37, R5, 0x400000, R37, 0xf8, !PT ;  /* 0x0040000005257812 */ /* 0x000fe200078ef825 */
[----:B------:R-:W-:Y:S01]  /*60b0*/  IMAD.U32 R86, RZ, RZ, UR4 ;  /* 0x00000004ff567e24 */ /* 0x000fe2000f8e00ff */
[----:B------:R-:W-:Y:S01]  /*60c0*/  LOP3.LUT P0, RZ, R75, 0x80, RZ, 0xc0, !PT ;  /* 0x000000804bff7812 */ /* 0x000fe2000780c0ff */
[----:B------:R-:W3:Y:S01]  /*60d0*/  LDCU UR58, c[0x0][0x370] ;  /* 0x00006e00ff3a77ac */ /* 0x000ee20008000800 */
[----:B------:R-:W4:Y:S01]  /*60e0*/  LDS R0, [UR43+0x200] ;  /* 0x0002002bff007984 */ /* 0x000f220008000800 */
[----:B------:R-:W-:-:S02]  /*60f0*/  LOP3.LUT R74, R74, R4, RZ, 0xfc, !PT ;  /* 0x000000044a4a7212 */ /* 0x000fc400078efcff */
[----:B------:R-:W-:Y:S01]  /*6100*/  P2R R4, PR, RZ, 0x1 ;  /* 0x00000001ff047803 */ /* 0x000fe20000000000 */
[----:B------:R-:W1:Y:S01]  /*6110*/  LDCU UR42, c[0x0][0xb0c] ;  /* 0x00016180ff2a77ac */ /* 0x000e620008000800 */
[----:B------:R-:W-:Y:S01]  /*6120*/  LOP3.LUT R87, R87, 0x60, RZ, 0xc0, !PT ;  /* 0x0000006057577812 */ /* 0x000fe200078ec0ff */
[----:B------:R-:W1:Y:S01]  /*6130*/  LDCU UR39, c[0x0][0xb30] ;  /* 0x00016600ff2777ac */ /* 0x000e620008000800 */
[----:B------:R-:W1:Y:S01]  /*6140*/  LDCU.64 UR56, c[0x0][0x888] ;  /* 0x00011100ff3877ac */ /* 0x000e620008000a00 */
[----:B------:R-:W1:Y:S01]  /*6150*/  LDCU.64 UR40, c[0x0][0xb28] ;  /* 0x00016500ff2877ac */ /* 0x000e620008000a00 */
[----:B------:R-:W1:Y:S01]  /*6160*/  LDCU.64 UR60, c[0x0][0x890] ;  /* 0x00011200ff3c77ac */ /* 0x000e620008000a00 */
[----:B------:R-:W1:Y:S01]  /*6170*/  LDCU.128 UR52, c[0x0][0xb10] ;  /* 0x00016200ff3477ac */ /* 0x000e620008000c00 */
[----:B------:R-:W1:Y:S01]  /*6180*/  LDCU UR47, c[0x0][0x374] ;  /* 0x00006e80ff2f77ac */ /* 0x000e620008000800 */
[----:B------:R-:W-:Y:S01]  /*6190*/  UIADD3 UR62, UPT, UPT, UR43, 0x300, URZ ;  /* 0x000003002b3e7890 */ /* 0x000fe2000fffe0ff */
[----:B-1234-:R-:W-:-:S11]  /*61a0*/  IMAD.IADD R37, R0, 0x1, R37 ;  /* 0x0000000100257824 */ /* 0x01efd600078e0225 */
.L_x_155:
[C---:B------:R-:W-:Y:S02]  /*61b0*/  LEA R3, R81.reuse, UR43, 0x3 ;  /* 0x0000002b51037c11 */ /* 0x040fe4000f8e18ff */
[----:B------:R-:W-:Y:S02]  /*61c0*/  SHF.L.U32 R0, R84, 0x1f, RZ ;  /* 0x0000001f54007819 */ /* 0x000fe400000006ff */
[----:B------:R-:W-:Y:S02]  /*61d0*/  LEA R4, R81, UR43, 0x4 ;  /* 0x0000002b51047c11 */ /* 0x000fe4000f8e20ff */
[----:B-1----:R-:W1:Y:S02]  /*61e0*/  SYNCS.PHASECHK.TRANS64.TRYWAIT P0, [R3+URZ+0x150], R0 ;  /* 0x00015000030075a7 */ /* 0x002e6400080011ff */
[----:B-1----:R-:W-:Y:S05]  /*61f0*/  @!P0 BRA `(.L_x_114) ;  /* 0x0000005400488947 */ /* 0x002fea0003800000 */
.L_x_226:
        /* <DEDUP_REMOVED lines=8> */
[----:B--2---:R-:W-:Y:S11]  /*6280*/  LOP3.LUT P0, RZ, R6, 0x1, RZ, 0xc0, !PT ;  /* 0x0000000106ff7812 */ /* 0x004ff6000780c0ff */
[----:B------:R-:W-:Y:S02]  /*6290*/  @!UPT UIADD3 URZ, UPT, UPT, URZ, URZ, URZ ;  /* 0x000000fffffff290 */ /* 0x000fe4000fffe0ff */
[----:B---3--:R-:W-:Y:S01]  /*62a0*/  VOTEU.ANY UP1, P0 ;  /* 0x0000000000ff7886 */ /* 0x008fe20000020100 */
[----:B------:R-:W-:Y:S01]  /*62b0*/  PLOP3.LUT P0, PT, PT, PT, UP1, 0x80, 0x8 ;  /* 0x000000000008781c */ /* 0x000fe20003f0f018 */
[----:B------:R-:W-:Y:S11]  /*62c0*/  UP2UR UR44, UPR, URZ, 0x2 ;  /* 0x00000002ff2c7883 */ /* 0x000ff60008000000 */
[----:B------:R-:W-:Y:S01]  /*62d0*/  @!UPT UIADD3 URZ, UPT, UPT, URZ, URZ, URZ ;  /* 0x000000fffffff290 */ /* 0x000fe2000fffe0ff */
[----:B-1----:R-:W-:Y:S02]  /*62e0*/  @P0 SHF.R.U32.HI R0, RZ, 0x10, R5 ;  /* 0x00000010ff000819 */ /* 0x002fe40000011605 */
        /* <DEDUP_REMOVED lines=12> */
[----:B------:R-:W2:Y:S01]  /*63b0*/  LDCU UR12, c[0x0][0xb20] ;  /* 0x00016400ff0c77ac */ /* 0x000ea20008000800 */
[----:B------:R-:W-:Y:S02]  /*63c0*/  UIMAD.WIDE.U32 UR4, UR47, UR55, URZ ;  /* 0x000000372f0472a5 */ /* 0x000fe4000f8e00ff */
[----:B------:R-:W-:Y:S02]  /*63d0*/  UIMAD.WIDE.U32 UR6, UR58, UR52, URZ ;  /* 0x000000343a0672a5 */ /* 0x000fe4000f8e00ff */
[----:B------:R-:W-:Y:S02]  /*63e0*/  UISETP.NE.AND UP0, UPT, UR54, 0x1, UPT ;  /* 0x000000013600788c */ /* 0x000fe4000bf05270 */
[----:B------:R-:W-:Y:S02]  /*63f0*/  UIMAD.WIDE.U32 UR8, UR37, UR55, URZ ;  /* 0x00000037250872a5 */ /* 0x000fe4000f8e00ff */
[----:B------:R-:W-:Y:S02]  /*6400*/  UIMAD.WIDE.U32 UR10, UR38, UR52, URZ ;  /* 0x00000034260a72a5 */ /* 0x000fe4000f8e00ff */
[----:B------:R-:W-:Y:S02]  /*6410*/  UISETP.NE.AND UP1, UPT, UR42, 0x1, UPT ;  /* 0x000000012a00788c */ /* 0x000fe4000bf25270 */
[----:B------:R-:W-:Y:S01]  /*6420*/  UISETP.NE.AND UP2, UPT, UR45, 0x1, UPT ;  /* 0x000000012d00788c */ /* 0x000fe2000bf45270 */
[----:B------:R-:W-:Y:S02]  /*6430*/  UMOV UR4, UR5 ;  /* 0x0000000500047c82 */ /* 0x000fe40008000000 */
[----:B--2---:R-:W-:Y:S03]  /*6440*/  USHF.R.U32.HI UR5, URZ, UR12, UR4 ;  /* 0x0000000cff057299 */ /* 0x004fe60008011604 */
[----:B------:R-:W-:Y:S02]  /*6450*/  UMOV UR4, UR7 ;  /* 0x0000000700047c82 */ /* 0x000fe40008000000 */
[----:B------:R-:W-:Y:S02]  /*6460*/  USHF.R.U32.HI UR7, URZ, UR53, UR4 ;  /* 0x00000035ff077299 */ /* 0x000fe40008011604 */
[----:B------:R-:W-:Y:S02]  /*6470*/  USEL UR4, UR47, UR5, !UP0 ;  /* 0x000000052f047287 */ /* 0x000fe4000c000000 */
[----:B------:R-:W-:Y:S01]  /*6480*/  USEL UR7, UR58, UR7, !UP1 ;  /* 0x000000073a077287 */ /* 0x000fe2000c800000 */
[----:B------:R-:W-:Y:S01]  /*6490*/  UMOV UR5, UR9 ;  /* 0x0000000900057c82 */ /* 0x000fe20008000000 */
[----:B------:R-:W-:Y:S02]  /*64a0*/  UIMAD.WIDE.U32 UR8, UR4, UR40, URZ ;  /* 0x00000028040872a5 */ /* 0x000fe4000f8e00ff */
[----:B------:R-:W-:Y:S03]  /*64b0*/  USHF.R.U32.HI UR6, URZ, UR12, UR5 ;  /* 0x0000000cff067299 */ /* 0x000fe60008011605 */
[----:B------:R-:W-:Y:S01]  /*64c0*/  UMOV UR5, UR11 ;  /* 0x0000000b00057c82 */ /* 0x000fe20008000000 */
[----:B------:R-:W-:Y:S02]  /*64d0*/  UIMAD.WIDE.U32 UR10, UR7, UR40, URZ ;  /* 0x00000028070a72a5 */ /* 0x000fe4000f8e00ff */
[----:B------:R-:W-:Y:S02]  /*64e0*/  USHF.R.U32.HI UR12, URZ, UR53, UR5 ;  /* 0x00000035ff0c7299 */ /* 0x000fe40008011605 */
[----:B------:R-:W-:Y:S01]  /*64f0*/  USEL UR6, UR37, UR6, !UP0 ;  /* 0x0000000625067287 */ /* 0x000fe2000c000000 */
[----:B------:R-:W-:Y:S02]  /*6500*/  UMOV UR5, UR9 ;  /* 0x0000000900057c82 */ /* 0x000fe40008000000 */
[----:B------:R-:W-:Y:S01]  /*6510*/  UMOV UR10, UR11 ;  /* 0x0000000b000a7c82 */ /* 0x000fe20008000000 */
[----:B------:R-:W-:Y:S02]  /*6520*/  @UP2 USHF.R.U32.HI UR4, URZ, UR41, UR5 ;  /* 0x00000029ff042299 */ /* 0x000fe40008011605 */
[----:B------:R-:W-:Y:S02]  /*6530*/  @UP2 USHF.R.U32.HI UR7, URZ, UR41, UR10 ;  /* 0x00000029ff072299 */ /* 0x000fe4000801160a */
[----:B------:R-:W-:Y:S02]  /*6540*/  UIMAD UR4, UR45, UR4, URZ ;  /* 0x000000042d0472a4 */ /* 0x000fe4000f8e02ff */
[----:B------:R-:W-:Y:S02]  /*6550*/  UIMAD.WIDE.U32 UR10, UR6, UR40, URZ ;  /* 0x00000028060a72a5 */ /* 0x000fe4000f8e00ff */
[----:B------:R-:W-:Y:S02]  /*6560*/  USEL UR5, UR38, UR12, !UP1 ;  /* 0x0000000c26057287 */ /* 0x000fe4000c800000 */
[----:B------:R-:W-:Y:S02]  /*6570*/  UIMAD UR8, UR45, UR7, URZ ;  /* 0x000000072d0872a4 */ /* 0x000fe4000f8e02ff */
[----:B------:R-:W-:Y:S03]  /*6580*/  UISETP.GE.AND UP0, UPT, UR6, UR4, UPT ;  /* 0x000000040600728c */ /* 0x000fe6000bf06270 */
[----:B------:R-:W-:Y:S01]  /*6590*/  UMOV UR4, UR11 ;  /* 0x0000000b00047c82 */ /* 0x000fe20008000000 */
[----:B------:R-:W-:Y:S02]  /*65a0*/  UISETP.GE.OR UP0, UPT, UR5, UR8, UP0 ;  /* 0x000000080500728c */ /* 0x000fe40008706670 */
[----:B------:R-:W-:Y:S02]  /*65b0*/  USHF.R.U32.HI UR4, URZ, UR41, UR4 ;  /* 0x00000029ff047299 */ /* 0x000fe40008011604 */
[----:B------:R-:W-:Y:S02]  /*65c0*/  UIMAD.WIDE.U32 UR8, UR5, UR40, URZ ;  /* 0x00000028050872a5 */ /* 0x000fe4000f8e00ff */
[----:B------:R-:W-:Y:S02]  /*65d0*/  USEL UR11, UR6, UR4, !UP2 ;  /* 0x00000004060b7287 */ /* 0x000fe4000d000000 */
[----:B------:R-:W-:Y:S02]  /*65e0*/  UIADD3 UR8, UPT, UPT, -UR5, URZ, URZ ;  /* 0x000000ff05087290 */ /* 0x000fe4000fffe1ff */
[----:B------:R-:W-:Y:S01]  /*65f0*/  UIADD3 UR10, UPT, UPT, -UR11, URZ, URZ ;  /* 0x000000ff0b0a7290 */ /* 0x000fe2000fffe1ff */
[----:B------:R-:W-:Y:S01]  /*6600*/  @!UP0 UMOV UR4, UR9 ;  /* 0x0000000900048c82 */ /* 0x000fe20008000000 */
[----:B------:R-:W-:Y:S02]  /*6610*/  UIADD3 UR9, UPT, UPT, -UR6, URZ, URZ ;  /* 0x000000ff06097290 */ /* 0x000fe4000fffe1ff */
[----:B------:R-:W-:Y:S02]  /*6620*/  @!UP0 USHF.R.U32.HI UR4, URZ, UR41, UR4 ;  /* 0x00000029ff048299 */ /* 0x000fe40008011604 */
[----:B------:R-:W-:Y:S02]  /*6630*/  UIMAD UR10, UR45, UR10, UR6 ;  /* 0x0000000a2d0a72a4 */ /* 0x000fe4000f8e0206 */
[----:B------:R-:W-:Y:S04]  /*6640*/  @!UP0 USEL UR4, UR5, UR4, !UP2 ;  /* 0x0000000405048287 */ /* 0x000fe8000d000000 */
[----:B------:R-:W-:Y:S02]  /*6650*/  @!UP0 UIMAD UR10, UR7, UR10, UR4 ;  /* 0x0000000a070a82a4 */ /* 0x000fe4000f8e0204 */
[----:B------:R-:W-:Y:S02]  /*6660*/  @!UP0 UIADD3 UR11, UPT, UPT, UR11, -UR4, URZ ;  /* 0x800000040b0b8290 */ /* 0x000fe4000fffe0ff */
[----:B------:R-:W-:Y:S02]  /*6670*/  UIMAD UR7, UR42, UR8, UR38 ;  /* 0x000000082a0772a4 */ /* 0x000fe4000f8e0226 */
[----:B------:R-:W-:Y:S02]  /*6680*/  @!UP0 UIMAD UR6, UR11, UR45, UR5 ;  /* 0x0000002d0b0682a4 */ /* 0x000fe4000f8e0205 */
[----:B------:R-:W-:Y:S01]  /*6690*/  UIMAD UR4, UR54, UR9, UR37 ;  /* 0x00000009360472a4 */ /* 0x000fe2000f8e0225 */
[----:B------:R-:W-:Y:S02]  /*66a0*/  @!UP0 UMOV UR5, UR10 ;  /* 0x0000000a00058c82 */ /* 0x000fe40008000000 */
[----:B------:R-:W-:Y:S02]  /*66b0*/  UIMAD UR38, UR5, UR42, UR7 ;  /* 0x0000002a052672a4 */ /* 0x000fe4000f8e0207 */
[----:B------:R-:W-:Y:S11]  /*66c0*/  UIMAD UR37, UR6, UR54, UR4 ;  /* 0x00000036062572a4 */ /* 0x000ff6000f8e0204 */
[----:B------:R-:W-:Y:S01]  /*66d0*/  @!UPT UIADD3 URZ, UPT, UPT, URZ, URZ, URZ ;  /* 0x000000fffffff290 */ /* 0x000fe2000fffe0ff */
.L_x_115:
[----:B------:R-:W-:Y:S01]  /*66e0*/  UISETP.NE.AND UP0, UPT, UR39, 0x1, UPT ;  /* 0x000000012700788c */ /* 0x000fe2000bf05270 */
[----:B------:R-:W-:Y:S01]  /*66f0*/  IADD3 R81, PT, PT, R81, 0x1, RZ ;  /* 0x0000000151517810 */ /* 0x000fe20007ffe0ff */
[----:B------:R-:W-:Y:S02]  /*6700*/  USHF.L.U32 UR50, UR30, 0x6, URZ ;  /* 0x000000061e327899 */ /* 0x000fe400080006ff */
[----:B------:R-:W-:Y:S07]  /*6710*/  USHF.L.U32 UR49, UR31, 0x8, URZ ;  /* 0x000000081f317899 */ /* 0x000fee00080006ff */
[----:B------:R-:W2:Y:S01]  /*6720*/  @!UP0 LDCU.128 UR12, c[0x0][0xb10] ;  /* 0x00016200ff0c87ac */ /* 0x000ea20008000c00 */
[----:B------:R-:W3:Y:S01]  /*6730*/  @!UP0 LDCU UR5, c[0x0][0xb0c] ;  /* 0x00016180ff0587ac */ /* 0x000ee20008000800 */
[----:B------:R-:W4:Y:S01]  /*6740*/  @!UP0 LDCU UR10, c[0x0][0xb20] ;  /* 0x00016400ff0a87ac */ /* 0x000f220008000800 */
[----:B--2---:R-:W-:Y:S02]  /*6750*/  UIMAD.WIDE.U32 UR8, UR38, UR12, URZ ;  /* 0x0000000c260872a5 */ /* 0x004fe4000f8e00ff */
[----:B------:R-:W-:Y:S02]  /*6760*/  UIMAD.WIDE.U32 UR6, UR37, UR15, URZ ;  /* 0x0000000f250672a5 */ /* 0x000fe4000f8e00ff */
[----:B------:R-:W-:Y:S03]  /*6770*/  @!UP0 UISETP.NE.AND UP1, UPT, UR14, 0x1, UPT ;  /* 0x000000010e00888c */ /* 0x000fe6000bf25270 */
[----:B------:R-:W-:Y:S01]  /*6780*/  @!UP0 UMOV UR4, UR9 ;  /* 0x0000000900048c82 */ /* 0x000fe20008000000 */
[----:B---3--:R-:W-:Y:S02]  /*6790*/  @!UP0 UISETP.NE.AND UP2, UPT, UR5, 0x1, UPT ;  /* 0x000000010500888c */ /* 0x008fe4000bf45270 */
[----:B------:R-:W-:Y:S01]  /*67a0*/  @!UP0 USHF.R.U32.HI UR4, URZ, UR13, UR4 ;  /* 0x0000000dff048299 */ /* 0x000fe20008011604 */
[----:B------:R-:W-:Y:S02]  /*67b0*/  @!UP0 UMOV UR6, UR7 ;  /* 0x0000000700068c82 */ /* 0x000fe40008000000 */
[----:B----4-:R-:W-:Y:S02]  /*67c0*/  @!UP0 USHF.R.U32.HI UR6, URZ, UR10, UR6 ;  /* 0x0000000aff068299 */ /* 0x010fe40008011606 */
[----:B------:R-:W-:Y:S02]  /*67d0*/  @!UP0 USEL UR7, UR38, UR4, !UP2 ;  /* 0x0000000426078287 */ /* 0x000fe4000d000000 */
[----:B------:R-:W-:Y:S04]  /*67e0*/  @!UP0 USEL UR6, UR37, UR6, !UP1 ;  /* 0x0000000625068287 */ /* 0x000fe8000c800000 */
[----:B------:R-:W-:Y:S02]  /*67f0*/  @!UP0 UIADD3 UR4, UPT, UPT, -UR7, UR6, URZ ;  /* 0x0000000607048290 */ /* 0x000fe4000fffe1ff */
[----:B------:R-:W-:Y:S02]  /*6800*/  @!UP0 UIADD3 UR6, UPT, UPT, UR7, -UR6, URZ ;  /* 0x8000000607068290 */ /* 0x000fe4000fffe0ff */
[----:B------:R-:W-:Y:S02]  /*6810*/  @!UP0 UIMAD UR38, UR4, UR5, UR38 ;  /* 0x00000005042682a4 */ /* 0x000fe4000f8e0226 */
[----:B------:R-:W-:Y:S02]  /*6820*/  @!UP0 UIMAD UR37, UR6, UR14, UR37 ;  /* 0x0000000e062582a4 */ /* 0x000fe4000f8e0225 */
[----:B------:R-:W-:Y:S09]  /*6830*/  ULOP3.LUT UP0, URZ, UR62, 0x90, URZ, 0xc0, !UPT ;  /* 0x000000903eff7892 */ /* 0x000ff2000f80c0ff */
[----:B------:R-:W-:Y:S05]  /*6840*/  BRA.U !UP0, `(.L_x_116) ;  /* 0x0000000108407547 */ /* 0x000fea000b800000 */
[----:B------:R-:W2:Y:S01]  /*6850*/  LDCU.64 UR8, c[0x4][0x88] ;  /* 0x01001100ff0877ac */ /* 0x000ea20008000a00 */
[----:B------:R-:W-:Y:S01]  /*6860*/  MOV R3, 0x0 ;  /* 0x0000000000037802 */ /* 0x000fe20000000f00 */
[----:B------:R-:W-:Y:S02]  /*6870*/  HFMA2 R12, -RZ, RZ, 0, 5.9604644775390625e-08 ;  /* 0x00000001ff0c7431 */ /* 0x000fe400000001ff */
[----:B------:R-:W-:Y:S02]  /*6880*/  IMAD.MOV.U32 R8, RZ, RZ, 0x70 ;  /* 0x00000070ff087424 */ /* 0x000fe400078e00ff */
[----:B------:R-:W-:Y:S01]  /*6890*/  IMAD.MOV.U32 R13, RZ, RZ, RZ ;  /* 0x000000ffff0d7224 */ /* 0x000fe200078e00ff */
[----:B------:R-:W3:Y:S01]  /*68a0*/  LDCU.64 UR6, c[0x4][0x90] ;  /* 0x01001200ff0677ac */ /* 0x000ee20008000a00 */
[----:B------:R-:W4:Y:S01]  /*68b0*/  LDC.64 R2, c[0x4][R3] ;  /* 0x0100000003027b82 */ /* 0x000f220000000a00 */
[----:B------:R-:W1:Y:S01]  /*68c0*/  LDCU.64 UR4, c[0x4][0x8] ;  /* 0x01000100ff0477ac */ /* 0x000e620008000a00 */
[----:B--2---:R-:W-:Y:S01]  /*68d0*/  MOV R5, UR9 ;  /* 0x0000000900057c02 */ /* 0x004fe20008000f00 */
[----:B------:R-:W-:Y:S01]  /*68e0*/  IMAD.U32 R4, RZ, RZ, UR8 ;  /* 0x00000008ff047e24 */ /* 0x000fe2000f8e00ff */
[----:B---3--:R-:W-:Y:S01]  /*68f0*/  MOV R7, UR7 ;  /* 0x0000000700077c02 */ /* 0x008fe20008000f00 */
[----:B------:R-:W-:Y:S01]  /*6900*/  IMAD.U32 R6, RZ, RZ, UR6 ;  /* 0x00000006ff067e24 */ /* 0x000fe2000f8e00ff */
[----:B-1----:R-:W-:Y:S01]  /*6910*/  MOV R11, UR5 ;  /* 0x00000005000b7c02 */ /* 0x002fe20008000f00 */
[----:B------:R-:W-:Y:S02]  /*6920*/  IMAD.U32 R10, RZ, RZ, UR4 ;  /* 0x00000004ff0a7e24 */ /* 0x000fe4000f8e00ff */
[----:B------:R-:W-:Y:S07]  /*6930*/  LEPC R20, `(.L_x_116) ;  /* 0x000000001014794e */ /* 0x000fee0000000000 */
[----:B----45:R-:W-:Y:S05]  /*6940*/  CALL.ABS.NOINC R2 ;  /* 0x0000000002007343 */ /* 0x030fea0003c00000 */
.L_x_116:
[----:B------:R-:W-:Y:S01]  /*6950*/  LOP3.LUT P0, RZ, R86, 0x90, RZ, 0xc0, !PT ;  /* 0x0000009056ff7812 */ /* 0x000fe2000780c0ff */
[----:B------:R-:W-:Y:S11]  /*6960*/  BSSY.RECONVERGENT B6, `(.L_x_117) ;  /* 0x0000013000067945 */ /* 0x000ff60003800200 */
[----:B------:R-:W-:Y:S01]  /*6970*/  @!UPT UIADD3 URZ, UPT, UPT, URZ, URZ, URZ ;  /* 0x000000fffffff290 */ /* 0x000fe2000fffe0ff */
[----:B------:R-:W-:Y:S05]  /*6980*/  @!P0 BRA `(.L_x_118) ;  /* 0x0000000000408947 */ /* 0x000fea0003800000 */
        /* <DEDUP_REMOVED lines=16> */
.L_x_118:
[----:B------:R-:W-:Y:S05]  /*6a90*/  BSYNC.RECONVERGENT B6 ;  /* 0x0000000000067941 */ /* 0x000fea0003800200 */
.L_x_117:
[----:B------:R-:W-:Y:S01]  /*6aa0*/  R2UR UR4, R79 ;  /* 0x000000004f0472ca */ /* 0x000fe200000e0000 */
[----:B------:R-:W-:Y:S01]  /*6ab0*/  UISETP.NE.U32.AND UP0, UPT, UR60, URZ, UPT ;  /* 0x000000ff3c00728c */ /* 0x000fe2000bf05070 */
[----:B------:R-:W-:Y:S02]  /*6ac0*/  ISETP.NE.U32.AND P4, PT, R72, RZ, PT ;  /* 0x000000ff4800720c */ /* 0x000fe40003f85070 */
[----:B------:R-:W-:Y:S01]  /*6ad0*/  ISETP.NE.U32.AND P2, PT, RZ, UR56, PT ;  /* 0x00000038ff007c0c */ /* 0x000fe2000bf45070 */
[----:B------:R-:W-:Y:S01]  /*6ae0*/  UISETP.NE.AND.EX UP1, UPT, UR61, URZ, UPT, UP0 ;  /* 0x000000ff3d00728c */ /* 0x000fe2000bf25300 */
[----:B------:R-:W-:Y:S01]  /*6af0*/  ISETP.NE.AND.EX P4, PT, R73, RZ, PT, P4 ;  /* 0x000000ff4900720c */ /* 0x000fe20003f85340 */
[----:B------:R-:W-:Y:S01]  /*6b00*/  UPLOP3.LUT UP0, UPT, UPT, UPT, UPT, 0x40, 0x4 ;  /* 0x000000000004789c */ /* 0x000fe20003f0e870 */
[----:B------:R-:W-:Y:S05]  /*6b10*/  ISETP.NE.AND.EX P2, PT, RZ, UR57, PT, P2 ;  /* 0x00000039ff007c0c */ /* 0x000fea000bf45320 */
[----:B------:R-:W-:Y:S06]  /*6b20*/  UISETP.NE.AND UP2, UPT, UR4, URZ, UPT ;  /* 0x000000ff0400728c */ /* 0x000fec000bf45270 */
[----:B------:R-:W-:Y:S05]  /*6b30*/  PLOP3.LUT P1, PT, PT, PT, UP2, 0x80, 0x8 ;  /* 0x000000000008781c */ /* 0x000fea0003f2f028 */
[----:B------:R-:W-:Y:S06]  /*6b40*/  @UP2 UPLOP3.LUT UP0, UPT, UPT, UPT, UP1, 0x80, 0x8 ;  /* 0x000000000008289c */ /* 0x000fec0003f0f010 */
[----:B------:R-:W-:Y:S01]  /*6b50*/  PLOP3.LUT P0, PT, PT, PT, UP0, 0x80, 0x8 ;  /* 0x000000000008781c */ /* 0x000fe20003f0f008 */
[----:B------:R-:W-:Y:S01]  /*6b60*/  @!UPT UIADD3 URZ, UPT, UPT, URZ, URZ, URZ ;  /* 0x000000fffffff290 */ /* 0x000fe2000fffe0ff */
[----:B------:R-:W-:Y:S11]  /*6b70*/  BRA.U !UP1, `(.L_x_119) ;  /* 0x00000001093c7547 */ /* 0x000ff6000b800000 */
[----:B------:R-:W-:Y:S01]  /*6b80*/  UISETP.NE.U32.AND UP0, UPT, UR56, URZ, UPT ;  /* 0x000000ff3800728c */ /* 0x000fe2000bf05070 */
[----:B-1----:R-:W-:Y:S01]  /*6b90*/  HFMA2 R0, -RZ, RZ, 0, 5.9604644775390625e-08 ;  /* 0x00000001ff007431 */ /* 0x002fe200000001ff */
[----:B------:R-:W1:Y:S01]  /*6ba0*/  LDCU.64 UR8, c[0x0][0x358] ;  /* 0x00006b00ff0877ac */ /* 0x000e620008000a00 */
[----:B------:R-:W-:Y:S01]  /*6bb0*/  IMAD.MOV.U32 R76, RZ, RZ, 0x1 ;  /* 0x00000001ff4c7424 */ /* 0x000fe200078e00ff */
[----:B------:R-:W-:Y:S06]  /*6bc0*/  UISETP.NE.AND.EX UP0, UPT, UR57, URZ, UPT, UP0 ;  /* 0x000000ff3900728c */ /* 0x000fec000bf05300 */
[----:B------:R-:W-:Y:S05]  /*6bd0*/  PLOP3.LUT P3, PT, PT, PT, UP0, 0x80, 0x8 ;  /* 0x000000000008781c */ /* 0x000fea0003f6f008 */
[----:B------:R-:W2:Y:S01]  /*6be0*/  @UP0 LDCU.64 UR4, c[0x0][0x888] ;  /* 0x00011100ff0407ac */ /* 0x000ea20008000a00 */
[----:B------:R-:W-:Y:S07]  /*6bf0*/  @UP0 UIMAD UR6, UR36, UR60, URZ ;  /* 0x0000003c240602a4 */ /* 0x000fee000f8e02ff */
[----:B------:R-:W-:Y:S01]  /*6c00*/  @!P3 PRMT R76, R0, 0x7610, R76 ;  /* 0x00007610004cb816 */ /* 0x000fe2000000004c */
[----:B--2---:R-:W-:Y:S06]  /*6c10*/  @UP0 UIMAD.WIDE UR4, UR6, 0x4, UR4 ;  /* 0x00000004060408a5 */ /* 0x004fec000f8e0204 */
[----:B-----5:R-:W-:Y:S01]  /*6c20*/  IMAD.U32 R40, RZ, RZ, UR4 ;  /* 0x00000004ff287e24 */ /* 0x020fe2000f8e00ff */
[----:B------:R-:W-:Y:S04]  /*6c30*/  MOV R41, UR5 ;  /* 0x0000000500297c02 */ /* 0x000fe80008000f00 */
[----:B------:R-:W2:Y:S01]  /*6c40*/  @!UP0 LDCU UR4, c[0x0][0x880] ;  /* 0x00011000ff0487ac */ /* 0x000ea20008000800 */
[----:B-1----:R3:W5:Y:S02]  /*6c50*/  @P3 LDG.E R40, desc[UR8][R40.64] ;  /* 0x0000000828283981 */ /* 0x002764000c1e1900 */
[----:B--23--:R-:W-:Y:S02]  /*6c60*/  @!P3 IMAD.U32 R40, RZ, RZ, UR4 ;  /* 0x00000004ff28be24 */ /* 0x00cfe4000f8e00ff */
.L_x_119:
[----:B------:R-:W-:Y:S05]  /*6c70*/  @!P4 BRA `(.L_x_120) ;  /* 0x000000000024c947 */ /* 0x000fea0003800000 */
[----:B------:R-:W-:Y:S01]  /*6c80*/  ISETP.NE.U32.AND P3, PT, R70, RZ, PT ;  /* 0x000000ff4600720c */ /* 0x000fe20003f65070 */
[----:B------:R-:W2:Y:S03]  /*6c90*/  LDCU.64 UR4, c[0x0][0x358] ;  /* 0x00006b00ff0477ac */ /* 0x000ea60008000a00 */
[----:B------:R-:W-:Y:S11]  /*6ca0*/  ISETP.NE.AND.EX P3, PT, R71, RZ, PT, P3 ;  /* 0x000000ff4700720c */ /* 0x000ff60003f65330 */
[----:B------:R-:W-:Y:S02]  /*6cb0*/  @!UPT UIADD3 URZ, UPT, UPT, URZ, URZ, URZ ;  /* 0x000000fffffff290 */ /* 0x000fe4000fffe0ff */
[----:B------:R-:W3:Y:S01]  /*6cc0*/  @P3 LDC.64 R2, c[0x0][0x8a8] ;  /* 0x00022a00ff023b82 */ /* 0x000ee20000000a00 */
[----:B-1----:R-:W-:Y:S04]  /*6cd0*/  @P3 IMAD R0, R72, UR36, RZ ;  /* 0x0000002448003c24 */ /* 0x002fe8000f8e02ff */
[----:B---3--:R-:W-:Y:S05]  /*6ce0*/  @P3 IMAD.WIDE R2, R0, 0x4, R2 ;  /* 0x0000000400023825 */ /* 0x008fea00078e0202 */
[----:B--2--5:R2:W5:Y:S02]  /*6cf0*/  @P3 LDG.E R38, desc[UR4][R2.64] ;  /* 0x0000000402263981 */ /* 0x024564000c1e1900 */
[----:B--2---:R-:W3:Y:S02]  /*6d00*/  @!P3 LDC R38, c[0x0][0x8a0] ;  /* 0x00022800ff26bb82 */ /* 0x004ee40000000800 */
.L_x_120:
[----:B-----5:R-:W-:Y:S01]  /*6d10*/  ISETP.NE.AND P4, PT, R40, RZ, PT ;  /* 0x000000ff2800720c */ /* 0x020fe20003f85270 */
[----:B------:R-:W-:Y:S01]  /*6d20*/  BSSY B1, `(.L_x_121) ;  /* 0x0000040000017945 */ /* 0x000fe20003800000 */
[----:B------:R-:W-:Y:S01]  /*6d30*/  SEL R2, RZ, 0xffffffff, P2 ;  /* 0xffffffffff027807 */ /* 0x000fe20001000000 */
[----:B------:R-:W-:Y:S01]  /*6d40*/  IMAD.MOV.U32 R52, RZ, RZ, 0x1 ;  /* 0x00000001ff347424 */ /* 0x000fe200078e00ff */
[----:B------:R-:W-:Y:S01]  /*6d50*/  LOP3.LUT P3, RZ, R76, 0xff, RZ, 0xc0, !PT ;  /* 0x000000ff4cff7812 */ /* 0x000fe2000786c0ff */
[----:B------:R-:W-:Y:S01]  /*6d60*/  IMAD R39, R36, 0x80, R37 ;  /* 0x0000008024277824 */ /* 0x000fe200078e0225 */
[----:B-1----:R-:W-:Y:S02]  /*6d70*/  @P1 SEL R0, RZ, 0xffffffff, P4 ;  /* 0xffffffffff001807 */ /* 0x002fe40002000000 */
[----:B------:R-:W-:Y:S02]  /*6d80*/  CS2R R50, SRZ ;  /* 0x0000000000327805 */ /* 0x000fe4000001ff00 */
[----:B------:R-:W-:Y:S02]  /*6d90*/  LEA R3, R83, UR43, 0x3 ;  /* 0x0000002b53037c11 */ /* 0x000fe4000f8e18ff */
[----:B------:R-:W-:Y:S02]  /*6da0*/  CS2R R48, SRZ ;  /* 0x0000000000307805 */ /* 0x000fe4000001ff00 */
[----:B------:R-:W-:Y:S02]  /*6db0*/  @P0 SEL R0, R2, R0, !P3 ;  /* 0x0000000002000207 */ /* 0x000fe40005800000 */
[----:B------:R-:W-:Y:S02]  /*6dc0*/  CS2R R46, SRZ ;  /* 0x00000000002e7805 */ /* 0x000fe4000001ff00 */
[----:B------:R-:W-:Y:S02]  /*6dd0*/  LEA R80, R36, UR43, 0x3 ;  /* 0x0000002b24507c11 */ /* 0x000fe4000f8e18ff */
[----:B------:R-:W-:Y:S02]  /*6de0*/  CS2R R44, SRZ ;  /* 0x00000000002c7805 */ /* 0x000fe4000001ff00 */
[----:B------:R-:W-:Y:S02]  /*6df0*/  @P1 LOP3.LUT R0, R0, 0x1, RZ, 0xc0, !PT ;  /* 0x0000000100001812 */ /* 0x000fe400078ec0ff */
[----:B------:R-:W-:Y:S02]  /*6e00*/  SHF.L.U32 R4, R85, 0x1f, RZ ;  /* 0x0000001f55047819 */ /* 0x000fe400000006ff */
[----:B------:R-:W-:Y:S02]  /*6e10*/  ISETP.NE.U32.OR P6, PT, R0, 0x1, !P1 ;  /* 0x000000010000780c */ /* 0x000fe40004fc5470 */
[----:B------:R-:W-:Y:S02]  /*6e20*/  PLOP3.LUT P2, PT, PT, PT, UP1, 0x80, 0x8 ;  /* 0x000000000008781c */ /* 0x000fe40003f4f018 */
[----:B------:R-:W-:Y:S09]  /*6e30*/  P2R R60, PR, RZ, 0x40 ;  /* 0x00000040ff3c7803 */ /* 0x000ff20000000000 */
[----:B------:R-:W-:Y:S04]  /*6e40*/  @P6 SHF.L.U32 R0, R82, 0x1f, RZ ;  /* 0x0000001f52006819 */ /* 0x000fe800000006ff */
[----:B------:R1:W2:Y:S01]  /*6e50*/  @P6 SYNCS.PHASECHK.TRANS64.TRYWAIT P1, [R3+URZ+0x100], R0 ;  /* 0x00010000030065a7 */ /* 0x0002a200080211ff */
[----:B------:R4:W3:Y:S01]  /*6e60*/  SYNCS.PHASECHK.TRANS64.TRYWAIT P0, [R80+URZ+0x170], R4 ;  /* 0x00017004500075a7 */ /* 0x0008e200080011ff */
[----:B-1----:R-:W-:Y:S04]  /*6e70*/  SEL R0, RZ, 0xffffffff, P4 ;  /* 0xffffffffff007807 */ /* 0x002fe80002000000 */
[----:B------:R-:W-:Y:S04]  /*6e80*/  @P2 SEL R0, R2, R0, !P3 ;  /* 0x0000000002002207 */ /* 0x000fe80005800000 */
[----:B------:R-:W-:Y:S04]  /*6e90*/  LOP3.LUT R0, R0, 0x1, RZ, 0xc0, !PT ;  /* 0x0000000100007812 */ /* 0x000fe800078ec0ff */
[----:B------:R-:W-:Y:S04]  /*6ea0*/  ISETP.NE.U32.AND P5, PT, R0, 0x1, PT ;  /* 0x000000010000780c */ /* 0x000fe80003fa5070 */
[----:B------:R-:W-:Y:S02]  /*6eb0*/  P2R R53, PR, RZ, 0x20 ;  /* 0x00000020ff357803 */ /* 0x000fe40000000000 */
[----:B--2---:R-:W-:Y:S01]  /*6ec0*/  @P6 SEL R52, RZ, 0x1, !P1 ;  /* 0x00000001ff346807 */ /* 0x004fe20004800000 */
[----:B---34-:R-:W-:Y:S06]  /*6ed0*/  @!P6 BRA `(.L_x_122) ;  /* 0x000000000090e947 */ /* 0x018fec0003800000 */
[----:B------:R-:W-:Y:S01]  /*6ee0*/  @P5 IMAD R5, R83, 0x1000, R74 ;  /* 0x0000100053055824 */ /* 0x000fe200078e024a */
[----:B------:R-:W-:Y:S01]  /*6ef0*/  LOP3.LUT P6, RZ, R75, 0x80, RZ, 0xc0, !PT ;  /* 0x000000804bff7812 */ /* 0x000fe200078cc0ff */
[----:B------:R-:W-:Y:S01]  /*6f00*/  BSSY B0, `(.L_x_123) ;  /* 0x000000f000007945 */ /* 0x000fe20003800000 */
[----:B------:R-:W-:Y:S01]  /*6f10*/  ISETP.NE.AND P2, PT, R52, RZ, PT ;  /* 0x000000ff3400720c */ /* 0x000fe20003f45270 */
[----:B------:R-:W-:Y:S01]  /*6f20*/  @P5 VIADD R0, R5, UR43 ;  /* 0x0000002b05005c36 */ /* 0x000fe20008000000 */
[----:B------:R-:W-:Y:S02]  /*6f30*/  PLOP3.LUT P1, PT, PT, PT, PT, 0x8, 0x80 ;  /* 0x000000000080781c */ /* 0x000fe40003f2e170 */
[----:B------:R-:W-:Y:S02]  /*6f40*/  CS2R R46, SRZ ;  /* 0x00000000002e7805 */ /* 0x000fe4000001ff00 */
[----:B------:R-:W-:Y:S01]  /*6f50*/  @P5 PLOP3.LUT P1, PT, P6, PT, PT, 0x80, 0x8 ;  /* 0x000000000008581c */ /* 0x000fe2000372f070 */
[C---:B------:R-:W-:Y:S01]  /*6f60*/  @P5 VIADD R2, R0.reuse, 0x10 ;  /* 0x0000001000025836 */ /* 0x040fe20000000000 */
[----:B------:R-:W-:Y:S02]  /*6f70*/  CS2R R44, SRZ ;  /* 0x00000000002c7805 */ /* 0x000fe4000001ff00 */
[----:B------:R-:W-:Y:S02]  /*6f80*/  CS2R R50, SRZ ;  /* 0x0000000000327805 */ /* 0x000fe4000001ff00 */
[----:B------:R-:W-:Y:S07]  /*6f90*/  CS2R R48, SRZ ;  /* 0x0000000000307805 */ /* 0x000fee000001ff00 */
[----:B------:R-:W-:Y:S01]  /*6fa0*/  @P1 VIADD R2, R0, 0xfffffff0 ;  /* 0xfffffff000021836 */ /* 0x000fe20000000000 */
[----:B------:R-:W-:Y:S06]  /*6fb0*/  @P2 BRA `(.L_x_124) ;  /* 0x00000000000c2947 */ /* 0x000fec0003800000 */
[----:B------:R-:W-:Y:S04]  /*6fc0*/  SHF.L.U32 R0, R82, 0x1f, RZ ;  /* 0x0000001f52007819 */ /* 0x000fe800000006ff */
[----:B------:R-:W1:Y:S02]  /*6fd0*/  SYNCS.PHASECHK.TRANS64.TRYWAIT P1, [R3+URZ+0x100], R0 ;  /* 0x00010000030075a7 */ /* 0x000e6400080211ff */
[----:B-1----:R-:W-:Y:S05]  /*6fe0*/  @!P1 BRA `(.L_x_125) ;  /* 0x0000004400e09947 */ /* 0x002fea0003800000 */
.L_x_124:
[----:B------:R-:W-:Y:S05]  /*6ff0*/  BSYNC B0 ;  /* 0x0000000000007941 */ /* 0x000fea0003800000 */
.L_x_123:
[----:B------:R-:W-:Y:S01]  /*7000*/  ISETP.NE.AND P1, PT, R53, RZ, PT ;  /* 0x000000ff3500720c */ /* 0x000fe20003f25270 */
[----:B-1----:R-:W-:Y:S02]  /*7010*/  VIADD R3, R3, 0x120 ;  /* 0x0000012003037836 */ /* 0x002fe40000000000 */
[----:B------:R-:W-:Y:S02]  /*7020*/  IMAD.U32 R0, RZ, RZ, UR46 ;  /* 0x0000002eff007e24 */ /* 0x000fe4000f8e00ff */
[----:B------:R-:W-:Y:S03]  /*7030*/  VIADD R83, R83, 0x1 ;  /* 0x0000000153537836 */ /* 0x000fe60000000000 */
[----:B------:R-:W-:Y:S05]  /*7040*/  PRMT R0, R0, 0x654, R3 ;  /* 0x0000065400007816 */ /* 0x000fea0000000003 */
[----:B------:R1:W2:Y:S04]  /*7050*/  @P1 LDS.128 R44, [R5+UR43+0x300] ;  /* 0x0003002b052c1984 */ /* 0x0002a80008000c00 */
[----:B------:R1:W3:Y:S01]  /*7060*/  @P1 LDS.128 R48, [R2+0x300] ;  /* 0x0003000002301984 */ /* 0x0002e20000000c00 */
[C---:B------:R-:W-:Y:S01]  /*7070*/  ISETP.NE.AND P1, PT, R83.reuse, 0x4, PT ;  /* 0x000000045300780c */ /* 0x040fe20003f25270 */
[----:B------:R-:W-:Y:S01]  /*7080*/  @!PT LDS RZ, [RZ] ;  /* 0x00000000fffff984 */ /* 0x000fe20000000800 */
[----:B------:R-:W-:Y:S01]  /*7090*/  @!PT LDS RZ, [RZ] ;  /* 0x00000000fffff984 */ /* 0x000fe20000000800 */
[----:B------:R-:W-:Y:S01]  /*70a0*/  @!PT LDS RZ, [RZ] ;  /* 0x00000000fffff984 */ /* 0x000fe20000000800 */
[----:B------:R-:W-:Y:S01]  /*70b0*/  @!PT LDS RZ, [RZ] ;  /* 0x00000000fffff984 */ /* 0x000fe20000000800 */
[----:B------:R4:W-:Y:S06]  /*70c0*/  MEMBAR.ALL.CTA ;  /* 0x0000000000007992 */ /* 0x0009ec0000008000 */
[----:B----4-:R-:W4:Y:S01]  /*70d0*/  FENCE.VIEW.ASYNC.S ;  /* 0x00000000000073c6 */ /* 0x010f220000000000 */
[----:B------:R-:W-:Y:S01]  /*70e0*/  SEL R83, R83, RZ, P1 ;  /* 0x000000ff53537207 */ /* 0x000fe20000800000 */
[----:B----4-:R4:W-:Y:S02]  /*70f0*/  SYNCS.ARRIVE.TRANS64.RED.A1T0 RZ, [R0+URZ], RZ ;  /* 0x000000ff00ff79a7 */ /* 0x0109e400081004ff */
[----:B----4-:R-:W-:Y:S04]  /*7100*/  SEL R0, RZ, 0x1, P1 ;  /* 0x00000001ff007807 */ /* 0x010fe80000800000 */
[----:B-12---:R-:W-:Y:S02]  /*7110*/  LOP3.LUT R82, R82, R0, RZ, 0x3c, !PT ;  /* 0x0000000052527212 */ /* 0x006fe400078e3cff */
.L_x_122:
[----:B------:R-:W-:Y:S05]  /*7120*/  BSYNC B1 ;  /* 0x0000000000017941 */ /* 0x000fea0003800000 */
.L_x_121:
[----:B------:R-:W-:Y:S04]  /*7130*/  SHF.R.U32.HI R0, RZ, 0x15, R39 ;  /* 0x00000015ff007819 */ /* 0x000fe80000011627 */
[----:B------:R-:W-:Y:S01]  /*7140*/  LOP3.LUT P1, RZ, R0, 0x3, R77, 0x48, !PT ;  /* 0x0000000300ff7812 */ /* 0x000fe2000782484d */
[----:B------:R-:W-:Y:S01]  /*7150*/  @!UPT UIADD3 URZ, UPT, UPT, URZ, URZ, URZ ;  /* 0x000000fffffff290 */ /* 0x000fe2000fffe0ff */
[----:B------:R-:W-:Y:S11]  /*7160*/  @P0 BRA `(.L_x_126) ;  /* 0x0000000000080947 */ /* 0x000ff60003800000 */
[----:B------:R-:W1:Y:S02]  /*7170*/  SYNCS.PHASECHK.TRANS64.TRYWAIT P0, [R80+URZ+0x170], R4 ;  /* 0x00017004500075a7 */ /* 0x000e6400080011ff */
[----:B-1----:R-:W-:Y:S05]  /*7180*/  @!P0 BRA `(.L_x_127) ;  /* 0x00000044008c8947 */ /* 0x002fea0003800000 */
.L_x_126:
[----:B------:R-:W-:Y:S05]  /*7190*/  @!P1 BRA `(.L_x_128) ;  /* 0x0000000000409947 */ /* 0x000fea0003800000 */
[----:B------:R-:W2:Y:S01]  /*71a0*/  LDCU.64 UR8, c[0x4][0x78] ;  /* 0x01000f00ff0877ac */ /* 0x000ea20008000a00 */
[----:B------:R-:W-:Y:S01]  /*71b0*/  MOV R3, 0x0 ;  /* 0x0000000000037802 */ /* 0x000fe20000000f00 */
[----:B------:R-:W-:Y:S02]  /*71c0*/  HFMA2 R12, -RZ, RZ, 0, 5.9604644775390625e-08 ;  /* 0x00000001ff0c7431 */ /* 0x000fe400000001ff */
[----:B------:R-:W-:Y:S02]  /*71d0*/  IMAD.MOV.U32 R8, RZ, RZ, 0x192 ;  /* 0x00000192ff087424 */ /* 0x000fe400078e00ff */
[----:B------:R-:W-:Y:S01]  /*71e0*/  IMAD.MOV.U32 R13, RZ, RZ, RZ ;  /* 0x000000ffff0d7224 */ /* 0x000fe200078e00ff */
[----:B------:R-:W4:Y:S01]  /*71f0*/  LDCU.64 UR6, c[0x4][0x80] ;  /* 0x01001000ff0677ac */ /* 0x000f220008000a00 */
[----:B------:R-:W3:Y:S01]  /*7200*/  LDC.64 R2, c[0x4][R3] ;  /* 0x0100000003027b82 */ /* 0x000ee20000000a00 */
[----:B------:R-:W5:Y:S01]  /*7210*/  LDCU.64 UR4, c[0x4][0x18] ;  /* 0x01000300ff0477ac */ /* 0x000f620008000a00 */
[----:B--2---:R-:W-:Y:S01]  /*7220*/  MOV R5, UR9 ;  /* 0x0000000900057c02 */ /* 0x004fe20008000f00 */
[----:B-1----:R-:W-:Y:S01]  /*7230*/  IMAD.U32 R4, RZ, RZ, UR8 ;  /* 0x00000008ff047e24 */ /* 0x002fe2000f8e00ff */
[----:B----4-:R-:W-:Y:S01]  /*7240*/  MOV R7, UR7 ;  /* 0x0000000700077c02 */ /* 0x010fe20008000f00 */
[----:B------:R-:W-:Y:S01]  /*7250*/  IMAD.U32 R6, RZ, RZ, UR6 ;  /* 0x00000006ff067e24 */ /* 0x000fe2000f8e00ff */
[----:B-----5:R-:W-:Y:S01]  /*7260*/  MOV R11, UR5 ;  /* 0x00000005000b7c02 */ /* 0x020fe20008000f00 */
[----:B------:R-:W-:Y:S02]  /*7270*/  IMAD.U32 R10, RZ, RZ, UR4 ;  /* 0x00000004ff0a7e24 */ /* 0x000fe4000f8e00ff */
[----:B------:R-:W-:Y:S07]  /*7280*/  LEPC R20, `(.L_x_128) ;  /* 0x000000001014794e */ /* 0x000fee0000000000 */
[----:B---3--:R-:W-:Y:S05]  /*7290*/  CALL.ABS.NOINC R2 ;  /* 0x0000000002007343 */ /* 0x008fea0003c00000 */
.L_x_128:
[----:B------:R-:W-:Y:S01]  /*72a0*/  IMAD.U32 R42, R45, 0x10000, RZ ;  /* 0x000100002d2a7824 */ /* 0x000fe200078e00ff */
[C---:B------:R-:W-:Y:S01]  /*72b0*/  SHF.L.U32 R2, R44.reuse, 0x10, RZ ;  /* 0x000000102c027819 */ /* 0x040fe200000006ff */
[----:B------:R-:W-:Y:S05]  /*72c0*/  WARPSYNC.ALL ;  /* 0x0000000000007948 */ /* 0x000fea0003800000 */
[----:B------:R-:W-:Y:S01]  /*72d0*/  R2UR UR4, R39 ;  /* 0x00000000270472ca */ /* 0x000fe200000e0000 */
[----:B------:R-:W-:Y:S01]  /*72e0*/  HFMA2 R54, -RZ, RZ, 0, 9.5367431640625e-07 ;  /* 0x00000010ff367431 */ /* 0x000fe200000001ff */
[C---:B------:R-:W-:Y:S01]  /*72f0*/  PRMT R3, R44.reuse, 0x8880, RZ ;  /* 0x000088802c037816 */ /* 0x040fe200000000ff */
[----:B------:R-:W-:Y:S01]  /*7300*/  BSSY.RECONVERGENT B0, `(.L_x_129) ;  /* 0x00000a2000007945 */ /* 0x000fe20003800200 */
[----:B------:R-:W-:Y:S02]  /*7310*/  SHF.L.U32 R41, R44, 0x8, RZ ;  /* 0x000000082c297819 */ /* 0x000fe400000006ff */
[----:B------:R-:W-:Y:S02]  /*7320*/  IADD3 R55, PT, PT, R74, UR43, RZ ;  /* 0x0000002b4a377c10 */ /* 0x000fe4000fffe0ff */
[----:B------:R-:W-:Y:S02]  /*7330*/  LOP3.LUT P5, RZ, R75, 0x80, RZ, 0xc0, !PT ;  /* 0x000000804bff7812 */ /* 0x000fe400078ac0ff */
[----:B------:R-:W-:Y:S02]  /*7340*/  ISETP.NE.AND P0, PT, R87, RZ, PT ;  /* 0x000000ff5700720c */ /* 0x000fe40003f05270 */
[----:B------:R-:W-:Y:S01]  /*7350*/  SEL R54, R54, 0xfffffff0, !P5 ;  /* 0xfffffff036367807 */ /* 0x000fe20006800000 */
[----:B-1----:R-:W1:Y:S01]  /*7360*/  LDTM.x32 R4, tmem[UR4] ;  /* 0x00000004000479ee */ /* 0x002e6200082c0000 */
[----:B------:R-:W-:Y:S02]  /*7370*/  ISETP.NE.AND P6, PT, R60, RZ, PT ;  /* 0x000000ff3c00720c */ /* 0x000fe40003fc5270 */
[----:B------:R-:W-:Y:S01]  /*7380*/  IADD3 R88, PT, PT, R55, R54, RZ ;  /* 0x0000003637587210 */ /* 0x000fe20007ffe0ff */
[C---:B-1----:R-:W-:Y:S01]  /*7390*/  IMAD R0, R38.reuse, R4, RZ ;  /* 0x0000000426007224 */ /* 0x042fe200078e02ff */
[----:B------:R-:W-:Y:S01]  /*73a0*/  SHF.R.S32.HI R4, RZ, 0x18, R2 ;  /* 0x00000018ff047819 */ /* 0x000fe20000011402 */
[C---:B------:R-:W-:Y:S01]  /*73b0*/  IMAD R2, R38.reuse, R5, RZ ;  /* 0x0000000526027224 */ /* 0x040fe200078e02ff */
[----:B------:R-:W-:Y:S01]  /*73c0*/  SHF.R.S32.HI R5, RZ, 0x18, R41 ;  /* 0x00000018ff057819 */ /* 0x000fe20000011429 */
[----:B------:R-:W-:Y:S01]  /*73d0*/  IMAD R0, R3, R40, R0 ;  /* 0x0000002803007224 */ /* 0x000fe200078e0200 */
[----:B------:R-:W-:Y:S01]  /*73e0*/  PRMT R41, R45, 0x8880, RZ ;  /* 0x000088802d297816 */ /* 0x000fe200000000ff */
[----:B------:R-:W-:Y:S02]  /*73f0*/  IMAD R3, R38, R6, RZ ;  /* 0x0000000626037224 */ /* 0x000fe400078e02ff */
[-C--:B------:R-:W-:Y:S01]  /*7400*/  IMAD R2, R4, R40.reuse, R2 ;  /* 0x0000002804027224 */ /* 0x080fe200078e0202 */
[----:B------:R-:W-:Y:S01]  /*7410*/  SHF.R.S32.HI R4, RZ, 0x18, R44 ;  /* 0x00000018ff047819 */ /* 0x000fe2000001142c */
[C---:B------:R-:W-:Y:S02]  /*7420*/  IMAD R7, R38.reuse, R7, RZ ;  /* 0x0000000726077224 */ /* 0x040fe400078e02ff */
[-C--:B------:R-:W-:Y:S02]  /*7430*/  IMAD R3, R5, R40.reuse, R3 ;  /* 0x0000002805037224 */ /* 0x080fe400078e0203 */
[----:B------:R-:W-:Y:S02]  /*7440*/  IMAD R5, R38, R9, RZ ;  /* 0x0000000926057224 */ /* 0x000fe400078e02ff */
[----:B------:R-:W-:Y:S02]  /*7450*/  IMAD R7, R4, R40, R7 ;  /* 0x0000002804077224 */ /* 0x000fe400078e0207 */
[C---:B------:R-:W-:Y:S02]  /*7460*/  IMAD R9, R38.reuse, R13, RZ ;  /* 0x0000000d26097224 */ /* 0x040fe400078e02ff */
[C---:B------:R-:W-:Y:S01]  /*7470*/  IMAD R4, R38.reuse, R8, RZ ;  /* 0x0000000826047224 */ /* 0x040fe200078e02ff */
[----:B------:R-:W-:Y:S01]  /*7480*/  I2IP.S8.S32.SAT R56, R7, R3, RZ ;  /* 0x0000000307387239 */ /* 0x000fe200000014ff */
[C---:B------:R-:W-:Y:S01]  /*7490*/  IMAD R13, R38.reuse, R17, RZ ;  /* 0x00000011260d7224 */ /* 0x040fe200078e02ff */
[----:B------:R-:W-:Y:S01]  /*74a0*/  SHF.R.S32.HI R7, RZ, 0x18, R45 ;  /* 0x00000018ff077819 */ /* 0x000fe2000001142d */
[----:B------:R-:W-:Y:S01]  /*74b0*/  IMAD R8, R38, R12, RZ ;  /* 0x0000000c26087224 */ /* 0x000fe200078e02ff */
[----:B------:R-:W-:Y:S01]  /*74c0*/  I2IP.S8.S32.SAT R56, R2, R0, R56 ;  /* 0x0000000002387239 */ /* 0x000fe20000001438 */
[C---:B------:R-:W-:Y:S01]  /*74d0*/  IMAD R17, R38.reuse, R21, RZ ;  /* 0x0000001526117224 */ /* 0x040fe200078e02ff */
[----:B------:R-:W-:Y:S01]  /*74e0*/  SHF.R.S32.HI R2, RZ, 0x18, R46 ;  /* 0x00000018ff027819 */ /* 0x000fe2000001142e */
[----:B------:R-:W-:Y:S01]  /*74f0*/  IMAD R12, R38, R16, RZ ;  /* 0x00000010260c7224 */ /* 0x000fe200078e02ff */
[----:B------:R-:W-:Y:S01]  /*7500*/  SHF.L.U32 R0, R46, 0x8, RZ ;  /* 0x000000082e007819 */ /* 0x000fe200000006ff */
[C---:B------:R-:W-:Y:S02]  /*7510*/  IMAD R21, R38.reuse, R25, RZ ;  /* 0x0000001926157224 */ /* 0x040fe400078e02ff */
[C---:B------:R-:W-:Y:S01]  /*7520*/  IMAD R16, R38.reuse, R20, RZ ;  /* 0x0000001426107224 */ /* 0x040fe200078e02ff */
[----:B------:R-:W-:Y:S01]  /*7530*/  SHF.R.S32.HI R0, RZ, 0x18, R0 ;  /* 0x00000018ff007819 */ /* 0x000fe20000011400 */
[C---:B------:R-:W-:Y:S02]  /*7540*/  IMAD R25, R38.reuse, R29, RZ ;  /* 0x0000001d26197224 */ /* 0x040fe400078e02ff */
[C---:B------:R-:W-:Y:S02]  /*7550*/  IMAD R20, R38.reuse, R24, RZ ;  /* 0x0000001826147224 */ /* 0x040fe400078e02ff */
[C---:B------:R-:W-:Y:S01]  /*7560*/  IMAD R29, R38.reuse, R33, RZ ;  /* 0x00000021261d7224 */ /* 0x040fe200078e02ff */
[----:B------:R-:W-:Y:S01]  /*7570*/  SHF.L.U32 R33, R45, 0x8, RZ ;  /* 0x000000082d217819 */ /* 0x000fe200000006ff */
[C---:B------:R-:W-:Y:S02]  /*7580*/  IMAD R24, R38.reuse, R28, RZ ;  /* 0x0000001c26187224 */ /* 0x040fe400078e02ff */
[C---:B------:R-:W-:Y:S01]  /*7590*/  IMAD R28, R38.reuse, R32, RZ ;  /* 0x00000020261c7224 */ /* 0x040fe200078e02ff */
[----:B------:R-:W-:Y:S01]  /*75a0*/  SHF.R.S32.HI R32, RZ, 0x18, R42 ;  /* 0x00000018ff207819 */ /* 0x000fe2000001142a */
[----:B------:R-:W-:Y:S01]  /*75b0*/  IMAD R4, R41, R40, R4 ;  /* 0x0000002829047224 */ /* 0x000fe200078e0204 */
[----:B------:R-:W-:Y:S01]  /*75c0*/  SHF.R.S32.HI R3, RZ, 0x18, R33 ;  /* 0x00000018ff037819 */ /* 0x000fe20000011421 */
[----:B------:R-:W-:Y:S01]  /*75d0*/  IMAD R6, R38, R10, RZ ;  /* 0x0000000a26067224 */ /* 0x000fe200078e02ff */
[----:B------:R-:W-:Y:S01]  /*75e0*/  PRMT R33, R46, 0x8880, RZ ;  /* 0x000088802e217816 */ /* 0x000fe200000000ff */
[-C--:B------:R-:W-:Y:S01]  /*75f0*/  IMAD R5, R32, R40.reuse, R5 ;  /* 0x0000002820057224 */ /* 0x080fe200078e0205 */
[----:B------:R-:W-:Y:S01]  /*7600*/  SHF.L.U32 R32, R46, 0x10, RZ ;  /* 0x000000102e207819 */ /* 0x000fe200000006ff */
[C---:B------:R-:W-:Y:S02]  /*7610*/  IMAD R11, R38.reuse, R11, RZ ;  /* 0x0000000b260b7224 */ /* 0x040fe400078e02ff */
[-C--:B------:R-:W-:Y:S02]  /*7620*/  IMAD R6, R3, R40.reuse, R6 ;  /* 0x0000002803067224 */ /* 0x080fe400078e0206 */
[----:B------:R-:W-:Y:S01]  /*7630*/  IMAD R11, R7, R40, R11 ;  /* 0x00000028070b7224 */ /* 0x000fe200078e020b */
[----:B------:R-:W-:Y:S01]  /*7640*/  SHF.R.S32.HI R7, RZ, 0x18, R32 ;  /* 0x00000018ff077819 */ /* 0x000fe20000011420 */
[----:B------:R-:W-:Y:S02]  /*7650*/  IMAD.MOV.U32 R3, RZ, RZ, R33 ;  /* 0x000000ffff037224 */ /* 0x000fe400078e0021 */
[----:B------:R-:W-:Y:S01]  /*7660*/  IMAD R10, R38, R14, RZ ;  /* 0x0000000e260a7224 */ /* 0x000fe200078e02ff */
[----:B------:R-:W-:Y:S01]  /*7670*/  I2IP.S8.S32.SAT R11, R11, R6, RZ ;  /* 0x000000060b0b7239 */ /* 0x000fe200000014ff */
[-C--:B------:R-:W-:Y:S01]  /*7680*/  IMAD R8, R3, R40.reuse, R8 ;  /* 0x0000002803087224 */ /* 0x080fe200078e0208 */
[----:B------:R-:W-:Y:S01]  /*7690*/  SHF.L.U32 R3, R47, 0x10, RZ ;  /* 0x000000102f037819 */ /* 0x000fe200000006ff */
[-C--:B------:R-:W-:Y:S01]  /*76a0*/  IMAD R9, R7, R40.reuse, R9 ;  /* 0x0000002807097224 */ /* 0x080fe200078e0209 */
[C---:B------:R-:W-:Y:S01]  /*76b0*/  PRMT R7, R47.reuse, 0x8880, RZ ;  /* 0x000088802f077816 */ /* 0x040fe200000000ff */
[----:B------:R-:W-:Y:S01]  /*76c0*/  IMAD R10, R0, R40, R10 ;  /* 0x00000028000a7224 */ /* 0x000fe200078e020a */
[----:B------:R-:W-:Y:S01]  /*76d0*/  SHF.R.S32.HI R3, RZ, 0x18, R3 ;  /* 0x00000018ff037819 */ /* 0x000fe20000011403 */
[----:B------:R-:W-:Y:S01]  /*76e0*/  IMAD R15, R38, R15, RZ ;  /* 0x0000000f260f7224 */ /* 0x000fe200078e02ff */
[----:B------:R-:W-:Y:S01]  /*76f0*/  MOV R0, R7 ;  /* 0x0000000700007202 */ /* 0x000fe20000000f00 */
[----:B------:R-:W-:Y:S01]  /*7700*/  IMAD.SHL.U32 R6, R47, 0x100, RZ ;  /* 0x000001002f067824 */ /* 0x000fe200078e00ff */
[----:B------:R-:W-:Y:S01]  /*7710*/  I2IP.S8.S32.SAT R57, R5, R4, R11 ;  /* 0x0000000405397239 */ /* 0x000fe2000000140b */
[-C--:B------:R-:W-:Y:S01]  /*7720*/  IMAD R15, R2, R40.reuse, R15 ;  /* 0x00000028020f7224 */ /* 0x080fe200078e020f */
[----:B------:R-:W-:Y:S01]  /*7730*/  SHF.R.S32.HI R2, RZ, 0x18, R47 ;  /* 0x00000018ff027819 */ /* 0x000fe2000001142f */
[----:B------:R-:W-:Y:S01]  /*7740*/  IMAD R12, R0, R40, R12 ;  /* 0x00000028000c7224 */ /* 0x000fe200078e020c */
[----:B------:R-:W-:Y:S01]  /*7750*/  SHF.R.S32.HI R6, RZ, 0x18, R6 ;  /* 0x00000018ff067819 */ /* 0x000fe20000011406 */
[----:B------:R-:W-:Y:S01]  /*7760*/  IMAD R14, R38, R18, RZ ;  /* 0x00000012260e7224 */ /* 0x000fe200078e02ff */
[----:B---3--:R-:W-:Y:S01]  /*7770*/  PRMT R0, R48, 0x8880, RZ ;  /* 0x0000888030007816 */ /* 0x008fe200000000ff */
[-C--:B------:R-:W-:Y:S01]  /*7780*/  IMAD R13, R3, R40.reuse, R13 ;  /* 0x00000028030d7224 */ /* 0x080fe200078e020d */
[C---:B------:R-:W-:Y:S01]  /*7790*/  SHF.L.U32 R4, R49.reuse, 0x10, RZ ;  /* 0x0000001031047819 */ /* 0x040fe200000006ff */
[----:B------:R-:W-:Y:S01]  /*77a0*/  IMAD R19, R38, R19, RZ ;  /* 0x0000001326137224 */ /* 0x000fe200078e02ff */
[C---:B------:R-:W-:Y:S01]  /*77b0*/  PRMT R3, R49.reuse, 0x8880, RZ ;  /* 0x0000888031037816 */ /* 0x040fe200000000ff */
[-C--:B------:R-:W-:Y:S01]  /*77c0*/  IMAD R14, R6, R40.reuse, R14 ;  /* 0x00000028060e7224 */ /* 0x080fe200078e020e */
[----:B------:R-:W-:Y:S01]  /*77d0*/  SHF.L.U32 R5, R49, 0x8, RZ ;  /* 0x0000000831057819 */ /* 0x000fe200000006ff */
[-C--:B------:R-:W-:Y:S01]  /*77e0*/  IMAD R19, R2, R40.reuse, R19 ;  /* 0x0000002802137224 */ /* 0x080fe200078e0213 */
[----:B------:R-:W-:Y:S01]  /*77f0*/  SHF.L.U32 R2, R48, 0x10, RZ ;  /* 0x0000001030027819 */ /* 0x000fe200000006ff */
[----:B------:R-:W-:Y:S01]  /*7800*/  IMAD R16, R0, R40, R16 ;  /* 0x0000002800107224 */ /* 0x000fe200078e0210 */
[----:B------:R-:W-:Y:S01]  /*7810*/  SHF.R.S32.HI R4, RZ, 0x18, R4 ;  /* 0x00000018ff047819 */ /* 0x000fe20000011404 */
[----:B------:R-:W-:Y:S01]  /*7820*/  IMAD.SHL.U32 R0, R48, 0x100, RZ ;  /* 0x0000010030007824 */ /* 0x000fe200078e00ff */
[----:B------:R-:W-:Y:S01]  /*7830*/  SHF.R.S32.HI R2, RZ, 0x18, R2 ;  /* 0x00000018ff027819 */ /* 0x000fe20000011402 */
[C---:B------:R-:W-:Y:S01]  /*7840*/  IMAD R18, R38.reuse, R22, RZ ;  /* 0x0000001626127224 */ /* 0x040fe200078e02ff */
[----:B------:R-:W-:Y:S01]  /*7850*/  I2IP.S8.S32.SAT R10, R15, R10, RZ ;  /* 0x0000000a0f0a7239 */ /* 0x000fe200000014ff */
[----:B------:R-:W-:Y:S01]  /*7860*/  IMAD R23, R38, R23, RZ ;  /* 0x0000001726177224 */ /* 0x000fe200078e02ff */
[----:B------:R-:W-:Y:S01]  /*7870*/  SHF.R.S32.HI R0, RZ, 0x18, R0 ;  /* 0x00000018ff007819 */ /* 0x000fe20000011400 */
[----:B------:R-:W-:Y:S01]  /*7880*/  IMAD R17, R2, R40, R17 ;  /* 0x0000002802117224 */ /* 0x000fe200078e0211 */
[----:B------:R-:W-:Y:S01]  /*7890*/  SHF.R.S32.HI R2, RZ, 0x18, R48 ;  /* 0x00000018ff027819 */ /* 0x000fe20000011430 */
[----:B------:R-:W-:Y:S01]  /*78a0*/  IMAD R22, R38, R26, RZ ;  /* 0x0000001a26167224 */ /* 0x000fe200078e02ff */
[----:B------:R-:W-:Y:S01]  /*78b0*/  I2IP.S8.S32.SAT R14, R19, R14, RZ ;  /* 0x0000000e130e7239 */ /* 0x000fe200000014ff */
[-C--:B------:R-:W-:Y:S01]  /*78c0*/  IMAD R18, R0, R40.reuse, R18 ;  /* 0x0000002800127224 */ /* 0x080fe200078e0212 */
[----:B------:R-:W-:Y:S01]  /*78d0*/  SHF.R.S32.HI R0, RZ, 0x18, R5 ;  /* 0x00000018ff007819 */ /* 0x000fe20000011405 */
[-C--:B------:R-:W-:Y:S01]  /*78e0*/  IMAD R23, R2, R40.reuse, R23 ;  /* 0x0000002802177224 */ /* 0x080fe200078e0217 */
[----:B------:R-:W-:Y:S01]  /*78f0*/  SHF.R.S32.HI R2, RZ, 0x18, R49 ;  /* 0x00000018ff027819 */ /* 0x000fe20000011431 */
[-C--:B------:R-:W-:Y:S01]  /*7900*/  IMAD R20, R3, R40.reuse, R20 ;  /* 0x0000002803147224 */ /* 0x080fe200078e0214 */
[----:B------:R-:W-:Y:S01]  /*7910*/  SHF.L.U32 R3, R50, 0x8, RZ ;  /* 0x0000000832037819 */ /* 0x000fe200000006ff */
[----:B------:R-:W-:Y:S01]  /*7920*/  IMAD R21, R4, R40, R21 ;  /* 0x0000002804157224 */ /* 0x000fe200078e0215 */
[----:B------:R-:W-:Y:S01]  /*7930*/  SHF.R.S32.HI R5, RZ, 0x18, R51 ;  /* 0x00000018ff057819 */ /* 0x000fe20000011433 */
[----:B------:R-:W-:Y:S01]  /*7940*/  IMAD R27, R38, R27, RZ ;  /* 0x0000001b261b7224 */ /* 0x000fe200078e02ff */
[----:B------:R-:W-:Y:S01]  /*7950*/  SHF.R.S32.HI R3, RZ, 0x18, R3 ;  /* 0x00000018ff037819 */ /* 0x000fe20000011403 */
[----:B------:R-:W-:Y:S01]  /*7960*/  IMAD.U32 R4, R50, 0x10000, RZ ;  /* 0x0001000032047824 */ /* 0x000fe200078e00ff */
[----:B------:R-:W-:Y:S01]  /*7970*/  I2IP.S8.S32.SAT R18, R23, R18, RZ ;  /* 0x0000001217127239 */ /* 0x000fe200000014ff */
[-C--:B------:R-:W-:Y:S01]  /*7980*/  IMAD R22, R0, R40.reuse, R22 ;  /* 0x0000002800167224 */ /* 0x080fe200078e0216 */
[----:B------:R-:W-:Y:S01]  /*7990*/  PRMT R0, R50, 0x8880, RZ ;  /* 0x0000888032007816 */ /* 0x000fe200000000ff */
[----:B------:R-:W-:Y:S01]  /*79a0*/  IMAD R27, R2, R40, R27 ;  /* 0x00000028021b7224 */ /* 0x000fe200078e021b */
[----:B------:R-:W-:Y:S01]  /*79b0*/  SHF.R.S32.HI R2, RZ, 0x18, R4 ;  /* 0x00000018ff027819 */ /* 0x000fe20000011404 */
[----:B------:R-:W-:Y:S01]  /*79c0*/  IMAD R26, R38, R30, RZ ;  /* 0x0000001e261a7224 */ /* 0x000fe200078e02ff */
[----:B------:R-:W-:Y:S01]  /*79d0*/  I2IP.S8.S32.SAT R58, R9, R8, R10 ;  /* 0x00000008093a7239 */ /* 0x000fe2000000140a */
[-C--:B------:R-:W-:Y:S01]  /*79e0*/  IMAD R24, R0, R40.reuse, R24 ;  /* 0x0000002800187224 */ /* 0x080fe200078e0218 */
[----:B------:R-:W-:Y:S01]  /*79f0*/  SHF.R.S32.HI R0, RZ, 0x18, R50 ;  /* 0x00000018ff007819 */ /* 0x000fe20000011432 */
[-C--:B------:R-:W-:Y:S01]  /*7a00*/  IMAD R25, R2, R40.reuse, R25 ;  /* 0x0000002802197224 */ /* 0x080fe200078e0219 */
[----:B------:R-:W-:Y:S01]  /*7a10*/  PRMT R2, R51, 0x8880, RZ ;  /* 0x0000888033027816 */ /* 0x000fe200000000ff */
[----:B------:R-:W-:Y:S01]  /*7a20*/  IMAD R26, R3, R40, R26 ;  /* 0x00000028031a7224 */ /* 0x000fe200078e021a */
[----:B------:R-:W-:Y:S01]  /*7a30*/  SHF.L.U32 R3, R51, 0x10, RZ ;  /* 0x0000001033037819 */ /* 0x000fe200000006ff */
[----:B------:R-:W-:Y:S01]  /*7a40*/  IMAD R31, R38, R31, RZ ;  /* 0x0000001f261f7224 */ /* 0x000fe200078e02ff */
[----:B------:R-:W-:Y:S01]  /*7a50*/  I2IP.S8.S32.SAT R59, R13, R12, R14 ;  /* 0x0000000c0d3b7239 */ /* 0x000fe2000000140e */
[----:B------:R-:W-:Y:S01]  /*7a60*/  IMAD.SHL.U32 R4, R51, 0x100, RZ ;  /* 0x0000010033047824 */ /* 0x000fe200078e00ff */
[----:B------:R-:W-:Y:S01]  /*7a70*/  SHF.R.S32.HI R3, RZ, 0x18, R3 ;  /* 0x00000018ff037819 */ /* 0x000fe20000011403 */
[----:B------:R-:W-:Y:S01]  /*7a80*/  IMAD R31, R0, R40, R31 ;  /* 0x00000028001f7224 */ /* 0x000fe200078e021f */
[----:B------:R-:W-:Y:S01]  /*7a90*/  I2IP.S8.S32.SAT R16, R17, R16, R18 ;  /* 0x0000001011107239 */ /* 0x000fe20000001412 */
[----:B------:R1:W-:Y:S01]  /*7aa0*/  STS.128 [R74+UR43+0x4300], R56 ;  /* 0x004300384a007988 */ /* 0x0003e20008000c2b */
[----:B------:R-:W-:Y:S01]  /*7ab0*/  SHF.R.S32.HI R4, RZ, 0x18, R4 ;  /* 0x00000018ff047819 */ /* 0x000fe20000011404 */
[----:B------:R-:W-:Y:S01]  /*7ac0*/  IMAD R28, R2, R40, R28 ;  /* 0x00000028021c7224 */ /* 0x000fe200078e021c */
[----:B------:R-:W-:Y:S01]  /*7ad0*/  I2IP.S8.S32.SAT R22, R27, R22, RZ ;  /* 0x000000161b167239 */ /* 0x000fe200000014ff */
[C---:B------:R-:W-:Y:S01]  /*7ae0*/  IMAD R30, R38.reuse, R34, RZ ;  /* 0x00000022261e7224 */ /* 0x040fe200078e02ff */
[----:B------:R-:W-:Y:S01]  /*7af0*/  I2IP.S8.S32.SAT R18, R31, R26, RZ ;  /* 0x0000001a1f127239 */ /* 0x000fe200000014ff */
[----:B------:R-:W-:Y:S01]  /*7b00*/  IMAD R29, R3, R40, R29 ;  /* 0x00000028031d7224 */ /* 0x000fe200078e021d */
[----:B------:R-:W-:Y:S01]  /*7b10*/  I2IP.S8.S32.SAT R17, R21, R20, R22 ;  /* 0x0000001415117239 */ /* 0x000fe20000001416 */
[----:B------:R-:W-:Y:S01]  /*7b20*/  IMAD R35, R38, R35, RZ ;  /* 0x0000002326237224 */ /* 0x000fe200078e02ff */
[----:B------:R-:W-:Y:S01]  /*7b30*/  I2IP.S8.S32.SAT R18, R25, R24, R18 ;  /* 0x0000001819127239 */ /* 0x000fe20000001412 */
[-C--:B------:R-:W-:Y:S01]  /*7b40*/  IMAD R30, R4, R40.reuse, R30 ;  /* 0x00000028041e7224 */ /* 0x080fe200078e021e */
[----:B------:R-:W-:Y:S01]  /*7b50*/  LEA R0, R83, UR43, 0x3 ;  /* 0x0000002b53007c11 */ /* 0x000fe2000f8e18ff */
[----:B------:R-:W-:Y:S01]  /*7b60*/  IMAD R35, R5, R40, R35 ;  /* 0x0000002805237224 */ /* 0x000fe200078e0223 */
[----:B------:R-:W-:Y:S04]  /*7b70*/  @P6 SHF.L.U32 R2, R82, 0x1f, RZ ;  /* 0x0000001f52026819 */ /* 0x000fe800000006ff */
[----:B------:R-:W-:Y:S04]  /*7b80*/  I2IP.S8.S32.SAT R19, R35, R30, RZ ;  /* 0x0000001e23137239 */ /* 0x000fe800000014ff */
[----:B------:R-:W-:Y:S05]  /*7b90*/  I2IP.S8.S32.SAT R19, R29, R28, R19 ;  /* 0x0000001c1d137239 */ /* 0x000fea0000001413 */
[----:B------:R1:W-:Y:S01]  /*7ba0*/  STS.128 [R88+0x4300], R16 ;  /* 0x0043001058007388 */ /* 0x0003e20000000c00 */
[----:B------:R-:W-:Y:S01]  /*7bb0*/  @!PT LDS RZ, [RZ] ;  /* 0x00000000fffff984 */ /* 0x000fe20000000800 */
[----:B------:R-:W-:Y:S01]  /*7bc0*/  @!PT LDS RZ, [RZ] ;  /* 0x00000000fffff984 */ /* 0x000fe20000000800 */
[----:B------:R-:W-:Y:S01]  /*7bd0*/  @!PT LDS RZ, [RZ] ;  /* 0x00000000fffff984 */ /* 0x000fe20000000800 */
[----:B------:R-:W-:Y:S01]  /*7be0*/  @!PT LDS RZ, [RZ] ;  /* 0x00000000fffff984 */ /* 0x000fe20000000800 */
[----:B------:R2:W-:Y:S07]  /*7bf0*/  MEMBAR.ALL.CTA ;  /* 0x0000000000007992 */ /* 0x0005ee0000008000 */
[----:B--2---:R-:W2:Y:S02]  /*7c00*/  FENCE.VIEW.ASYNC.S ;  /* 0x00000000000073c6 */ /* 0x004ea40000000000 */
[----:B--2---:R-:W-:Y:S06]  /*7c10*/  BAR.SYNC.DEFER_BLOCKING 0x1, 0x80 ;  /* 0x0042000000007b1d */ /* 0x004fec0000010000 */
[----:B------:R-:W-:Y:S05]  /*7c20*/  @P0 BRA `(.L_x_130) ;  /* 0x00000000003c0947 */ /* 0x000fea0003800000 */
[----:B------:R-:W2:Y:S01]  /*7c30*/  LDCU.64 UR6, c[0x0][0x348] ;  /* 0x00006900ff0677ac */ /* 0x000ea20008000a00 */
[----:B------:R-:W-:Y:S01]  /*7c40*/  UIADD3 UR4, UPT, UPT, UR43, 0x4300, URZ ;  /* 0x000043002b047890 */ /* 0x000fe2000fffe0ff */
[----:B------:R-:W-:Y:S01]  /*7c50*/  UMOV UR51, UR36 ;  /* 0x0000002400337c82 */ /* 0x000fe20008000000 */
[----:B------:R-:W-:Y:S02]  /*7c60*/  UIADD3 UR9, UPT, UPT, UR49, 0x80, URZ ;  /* 0x0000008031097890 */ /* 0x000fe4000fffe0ff */
[----:B------:R-:W-:Y:S02]  /*7c70*/  UIADD3 UR8, UPT, UPT, UR43, 0x4b00, URZ ;  /* 0x00004b002b087890 */ /* 0x000fe4000fffe0ff */
[----:B------:R-:W-:Y:S01]  /*7c80*/  MOV R86, UR4 ;  /* 0x0000000400567c02 */ /* 0x000fe20008000f00 */
[----:B------:R-:W-:Y:S01]  /*7c90*/  UMOV UR10, UR50 ;  /* 0x00000032000a7c82 */ /* 0x000fe20008000000 */
[----:B------:R-:W-:Y:S02]  /*7ca0*/  UMOV UR11, UR36 ;  /* 0x00000024000b7c82 */ /* 0x000fe40008000000 */
[----:B------:R-:W-:Y:S01]  /*7cb0*/  R2UR UR48, R86 ;  /* 0x00000000563072ca */ /* 0x000fe200000e0000 */
[----:B--2---:R-:W-:Y:S04]  /*7cc0*/  UIADD3 UR4, UP0, UPT, UR6, 0x680, URZ ;  /* 0x0000068006047890 */ /* 0x004fe8000ff1e0ff */
[----:B------:R-:W-:Y:S09]  /*7cd0*/  UIADD3.X UR5, UPT, UPT, URZ, UR7, URZ, UP0, !UPT ;  /* 0x00000007ff057290 */ /* 0x000ff200087fe4ff */
[----:B------:R2:W-:Y:S01]  /*7ce0*/  UTMASTG.3D [UR48], [UR4] ;  /* 0x00000030040073b5 */ /* 0x0005e20008010000 */
[----:B------:R2:W-:Y:S01]  /*7cf0*/  UTMASTG.3D [UR8], [UR4] ;  /* 0x00000008040073b5 */ /* 0x0005e20008010000 */
[----:B------:R0:W-:Y:S01]  /*7d00*/  UTMACMDFLUSH ;  /* 0x00000000000079b7 */ /* 0x0001e20000000000 */
[----:B--2---:R-:W-:Y:S04]  /*7d10*/  DEPBAR.LE SB0, 0x1 ;  /* 0x000080400000791a */ /* 0x004fe80000000000 */
.L_x_130:
[----:B------:R-:W-:Y:S05]  /*7d20*/  BSYNC.RECONVERGENT B0 ;  /* 0x0000000000007941 */ /* 0x000fea0003800200 */
.L_x_129:
[----:B------:R-:W-:Y:S06]  /*7d30*/  BAR.SYNC.DEFER_BLOCKING 0x1, 0x80 ;  /* 0x0042000000007b1d */ /* 0x000fec0000010000 */
[----:B------:R-:W2:Y:S01]  /*7d40*/  @P6 SYNCS.PHASECHK.TRANS64.TRYWAIT P0, [R0+URZ+0x100], R2 ;  /* 0x00010002000065a7 */ /* 0x000ea200080011ff */
[----:B------:R-:W-:Y:S01]  /*7d50*/  BSSY B1, `(.L_x_131) ;  /* 0x000001f000017945 */ /* 0x000fe20003800000 */
[----:B--2---:R-:W-:Y:S03]  /*7d60*/  @P6 SEL R52, RZ, 0x1, !P0 ;  /* 0x00000001ff346807 */ /* 0x004fe60004000000 */
[----:B------:R-:W-:Y:S05]  /*7d70*/  @!P6 BRA `(.L_x_132) ;  /* 0x000000000070e947 */ /* 0x000fea0003800000 */
[----:B------:R-:W-:Y:S01]  /*7d80*/  ISETP.NE.AND P1, PT, R53, RZ, PT ;  /* 0x000000ff3500720c */ /* 0x000fe20003f25270 */
[----:B------:R-:W-:Y:S01]  /*7d90*/  BSSY B0, `(.L_x_133) ;  /* 0x0000008000007945 */ /* 0x000fe20003800000 */
[----:B------:R-:W-:Y:S11]  /*7da0*/  ISETP.NE.AND P0, PT, R52, RZ, PT ;  /* 0x000000ff3400720c */ /* 0x000ff60003f05270 */
[----:B------:R-:W-:Y:S04]  /*7db0*/  @P1 IMAD R4, R83, 0x1000, R55 ;  /* 0x0000100053041824 */ /* 0x000fe800078e0237 */
[----:B------:R-:W-:Y:S01]  /*7dc0*/  @P1 IMAD.IADD R3, R54, 0x1, R4 ;  /* 0x0000000136031824 */ /* 0x000fe200078e0204 */
[----:B------:R-:W-:Y:S06]  /*7dd0*/  @P0 BRA `(.L_x_134) ;  /* 0x00000000000c0947 */ /* 0x000fec0003800000 */
[----:B------:R-:W-:Y:S04]  /*7de0*/  SHF.L.U32 R2, R82, 0x1f, RZ ;  /* 0x0000001f52027819 */ /* 0x000fe800000006ff */
[----:B------:R-:W2:Y:S02]  /*7df0*/  SYNCS.PHASECHK.TRANS64.TRYWAIT P0, [R0+URZ+0x100], R2 ;  /* 0x00010002000075a7 */ /* 0x000ea400080011ff */
[----:B--2---:R-:W-:Y:S05]  /*7e00*/  @!P0 BRA `(.L_x_135) ;  /* 0x0000003800808947 */ /* 0x004fea0003800000 */
.L_x_134:
[----:B------:R-:W-:Y:S05]  /*7e10*/  BSYNC B0 ;  /* 0x0000000000007941 */ /* 0x000fea0003800000 */
.L_x_133:
[----:B------:R-:W-:Y:S01]  /*7e20*/  ISETP.NE.AND P0, PT, R53, RZ, PT ;  /* 0x000000ff3500720c */ /* 0x000fe20003f05270 */
[----:B--2---:R-:W-:Y:S02]  /*7e30*/  VIADD R2, R0, 0x120 ;  /* 0x0000012000027836 */ /* 0x004fe40000000000 */
[----:B------:R-:W-:Y:S02]  /*7e40*/  IMAD.U32 R0, RZ, RZ, UR46 ;  /* 0x0000002eff007e24 */ /* 0x000fe4000f8e00ff */
[----:B------:R-:W-:Y:S03]  /*7e50*/  VIADD R83, R83, 0x1 ;  /* 0x0000000153537836 */ /* 0x000fe60000000000 */
[----:B------:R-:W-:Y:S05]  /*7e60*/  PRMT R0, R0, 0x654, R2 ;  /* 0x0000065400007816 */ /* 0x000fea0000000002 */
[----:B------:R2:W3:Y:S04]  /*7e70*/  @P0 LDS.128 R44, [R4+0x300] ;  /* 0x00030000042c0984 */ /* 0x0004e80000000c00 */
[----:B------:R2:W4:Y:S01]  /*7e80*/  @P0 LDS.128 R48, [R3+0x300] ;  /* 0x0003000003300984 */ /* 0x0005220000000c00 */
[C---:B------:R-:W-:Y:S01]  /*7e90*/  ISETP.NE.AND P0, PT, R83.reuse, 0x4, PT ;  /* 0x000000045300780c */ /* 0x040fe20003f05270 */
[----:B------:R-:W-:Y:S01]  /*7ea0*/  @!PT LDS RZ, [RZ] ;  /* 0x00000000fffff984 */ /* 0x000fe20000000800 */
[----:B------:R-:W-:Y:S01]  /*7eb0*/  @!PT LDS RZ, [RZ] ;  /* 0x00000000fffff984 */ /* 0x000fe20000000800 */
[----:B------:R-:W-:Y:S01]  /*7ec0*/  @!PT LDS RZ, [RZ] ;  /* 0x00000000fffff984 */ /* 0x000fe20000000800 */
[----:B------:R-:W-:Y:S01]  /*7ed0*/  @!PT LDS RZ, [RZ] ;  /* 0x00000000fffff984 */ /* 0x000fe20000000800 */
[----:B------:R5:W-:Y:S06]  /*7ee0*/  MEMBAR.ALL.CTA ;  /* 0x0000000000007992 */ /* 0x000bec0000008000 */
[----:B-----5:R-:W5:Y:S01]  /*7ef0*/  FENCE.VIEW.ASYNC.S ;  /* 0x00000000000073c6 */ /* 0x020f620000000000 */
[----:B------:R-:W-:Y:S01]  /*7f00*/  SEL R83, R83, RZ, P0 ;  /* 0x000000ff53537207 */ /* 0x000fe20000000000 */
[----:B-----5:R5:W-:Y:S02]  /*7f10*/  SYNCS.ARRIVE.TRANS64.RED.A1T0 RZ, [R0+URZ], RZ ;  /* 0x000000ff00ff79a7 */ /* 0x020be400081004ff */
[----:B-----5:R-:W-:Y:S04]  /*7f20*/  SEL R0, RZ, 0x1, P0 ;  /* 0x00000001ff007807 */ /* 0x020fe80000000000 */
[----:B--23--:R-:W-:Y:S02]  /*7f30*/  LOP3.LUT R82, R82, R0, RZ, 0x3c, !PT ;  /* 0x0000000052527212 */ /* 0x00cfe400078e3cff */
.L_x_132:
[----:B------:R-:W-:Y:S05]  /*7f40*/  BSYNC B1 ;  /* 0x0000000000017941 */ /* 0x000fea0003800000 */
.L_x_131:
[----:B------:R-:W-:Y:S05]  /*7f50*/  VIADD R0, R39, 0x20 ;  /* 0x0000002027007836 */ /* 0x000fea0000000000 */
[----:B------:R-:W-:Y:S04]  /*7f60*/  SHF.R.U32.HI R0, RZ, 0x15, R0 ;  /* 0x00000015ff007819 */ /* 0x000fe80000011600 */
[----:B------:R-:W-:Y:S11]  /*7f70*/  LOP3.LUT P0, RZ, R0, 0x3, R77, 0x48, !PT ;  /* 0x0000000300ff7812 */ /* 0x000ff6000780484d */
[----:B------:R-:W-:Y:S02]  /*7f80*/  @!UPT UIADD3 URZ, UPT, UPT, URZ, URZ, URZ ;  /* 0x000000fffffff290 */ /* 0x000fe4000fffe0ff */
[----:B------:R-:W-:Y:S05]  /*7f90*/  @!P0 BRA `(.L_x_136) ;  /* 0x0000000000408947 */ /* 0x000fea0003800000 */
[----:B------:R-:W2:Y:S01]  /*7fa0*/  LDCU.64 UR8, c[0x4][0x78] ;  /* 0x01000f00ff0877ac */ /* 0x000ea20008000a00 */
[----:B------:R-:W-:Y:S01]  /*7fb0*/  MOV R3, 0x0 ;  /* 0x0000000000037802 */ /* 0x000fe20000000f00 */
[----:B------:R-:W-:Y:S02]  /*7fc0*/  HFMA2 R12, -RZ, RZ, 0, 5.9604644775390625e-08 ;  /* 0x00000001ff0c7431 */ /* 0x000fe400000001ff */
[----:B------:R-:W-:Y:S02]  /*7fd0*/  IMAD.MOV.U32 R8, RZ, RZ, 0x192 ;  /* 0x00000192ff087424 */ /* 0x000fe400078e00ff */
[----:B------:R-:W-:Y:S01]  /*7fe0*/  IMAD.MOV.U32 R13, RZ, RZ, RZ ;  /* 0x000000ffff0d7224 */ /* 0x000fe200078e00ff */
[----:B------:R-:W3:Y:S01]  /*7ff0*/  LDCU.64 UR6, c[0x4][0x80] ;  /* 0x01001000ff0677ac */ /* 0x000ee20008000a00 */
[----:B------:R-:W1:Y:S01]  /*8000*/  LDC.64 R2, c[0x4][R3] ;  /* 0x0100000003027b82 */ /* 0x000e620000000a00 */
[----:B------:R-:W5:Y:S01]  /*8010*/  LDCU.64 UR4, c[0x4][0x18] ;  /* 0x01000300ff0477ac */ /* 0x000f620008000a00 */
[----:B--2---:R-:W-:Y:S01]  /*8020*/  MOV R5, UR9 ;  /* 0x0000000900057c02 */ /* 0x004fe20008000f00 */
[----:B------:R-:W-:Y:S01]  /*8030*/  IMAD.U32 R4, RZ, RZ, UR8 ;  /* 0x00000008ff047e24 */ /* 0x000fe2000f8e00ff */
[----:B---3--:R-:W-:Y:S01]  /*8040*/  MOV R7, UR7 ;  /* 0x0000000700077c02 */ /* 0x008fe20008000f00 */
[----:B------:R-:W-:Y:S01]  /*8050*/  IMAD.U32 R6, RZ, RZ, UR6 ;  /* 0x00000006ff067e24 */ /* 0x000fe2000f8e00ff */
[----:B-----5:R-:W-:Y:S01]  /*8060*/  MOV R11, UR5 ;  /* 0x00000005000b7c02 */ /* 0x020fe20008000f00 */
[----:B------:R-:W-:Y:S02]  /*8070*/  IMAD.U32 R10, RZ, RZ, UR4 ;  /* 0x00000004ff0a7e24 */ /* 0x000fe4000f8e00ff */
[----:B------:R-:W-:Y:S07]  /*8080*/  LEPC R20, `(.L_x_136) ;  /* 0x000000001014794e */ /* 0x000fee0000000000 */
[----:B-1--4-:R-:W-:Y:S05]  /*8090*/  CALL.ABS.NOINC R2 ;  /* 0x0000000002007343 */ /* 0x012fea0003c00000 */
.L_x_136:
[C---:B------:R-:W-:Y:S01]  /*80a0*/  SHF.L.U32 R2, R44.reuse, 0x10, RZ ;  /* 0x000000102c027819 */ /* 0x040fe200000006ff */
[----:B------:R-:W-:Y:S05]  /*80b0*/  WARPSYNC.ALL ;  /* 0x0000000000007948 */ /* 0x000fea0003800000 */
[----:B------:R-:W-:Y:S01]  /*80c0*/  R2UR UR4, R39 ;  /* 0x00000000270472ca */ /* 0x000fe200000e0000 */
[----:B------:R-:W-:Y:S01]  /*80d0*/  BSSY.RECONVERGENT B0, `(.L_x_137) ;  /* 0x000009e000007945 */ /* 0x000fe20003800200 */
[C---:B------:R-:W-:Y:S02]  /*80e0*/  PRMT R3, R44.reuse, 0x8880, RZ ;  /* 0x000088802c037816 */ /* 0x040fe400000000ff */
[----:B------:R-:W-:Y:S02]  /*80f0*/  SHF.L.U32 R41, R44, 0x8, RZ ;  /* 0x000000082c297819 */ /* 0x000fe400000006ff */
[C---:B------:R-:W-:Y:S02]  /*8100*/  SHF.L.U32 R42, R45.reuse, 0x10, RZ ;  /* 0x000000102d2a7819 */ /* 0x040fe400000006ff */
[----:B------:R-:W-:Y:S02]  /*8110*/  SHF.L.U32 R43, R45, 0x8, RZ ;  /* 0x000000082d2b7819 */ /* 0x000fe400000006ff */
[----:B------:R-:W-:Y:S02]  /*8120*/  SHF.R.S32.HI R42, RZ, 0x18, R42 ;  /* 0x00000018ff2a7819 */ /* 0x000fe4000001142a */
[----:B------:R-:W-:Y:S01]  /*8130*/  SHF.R.S32.HI R43, RZ, 0x18, R43 ;  /* 0x00000018ff2b7819 */ /* 0x000fe2000001142b */
[----:B-1----:R-:W1:Y:S01]  /*8140*/  LDTM.x32 R4, tmem[UR4+0x20] ;  /* 0x00002004000479ee */ /* 0x002e6200082c0000 */
[----:B------:R-:W-:Y:S02]  /*8150*/  ISETP.NE.AND P0, PT, R87, RZ, PT ;  /* 0x000000ff5700720c */ /* 0x000fe40003f05270 */
[----:B------:R-:W-:Y:S01]  /*8160*/  ISETP.NE.AND P6, PT, R60, RZ, PT ;  /* 0x000000ff3c00720c */ /* 0x000fe20003fc5270 */
        /* <DEDUP_REMOVED lines=9> */
[----:B------:R-:W-:Y:S02]  /*8200*/  IMAD R7, R38, R7, RZ ;  /* 0x0000000726077224 */ /* 0x000fe400078e02ff */
[-C--:B------:R-:W-:Y:S02]  /*8210*/  IMAD R3, R5, R40.reuse, R3 ;  /* 0x0000002805037224 */ /* 0x080fe400078e0203 */
[----:B------:R-:W-:Y:S02]  /*8220*/  IMAD R7, R4, R40, R7 ;  /* 0x0000002804077224 */ /* 0x000fe400078e0207 */
[C---:B------:R-:W-:Y:S02]  /*8230*/  IMAD R4, R38.reuse, R8, RZ ;  /* 0x0000000826047224 */ /* 0x040fe400078e02ff */
[C---:B------:R-:W-:Y:S01]  /*8240*/  IMAD R8, R38.reuse, R12, RZ ;  /* 0x0000000c26087224 */ /* 0x040fe200078e02ff */
[----:B------:R-:W-:Y:S01]  /*8250*/  I2IP.S8.S32.SAT R56, R7, R3, RZ ;  /* 0x0000000307387239 */ /* 0x000fe200000014ff */
[----:B------:R-:W-:Y:S01]  /*8260*/  IMAD R5, R38, R9, RZ ;  /* 0x0000000926057224 */ /* 0x000fe200078e02ff */
[----:B------:R-:W-:Y:S01]  /*8270*/  PRMT R7, R46, 0x8880, RZ ;  /* 0x000088802e077816 */ /* 0x000fe200000000ff */
[----:B------:R-:W-:Y:S01]  /*8280*/  IMAD R12, R38, R16, RZ ;  /* 0x00000010260c7224 */ /* 0x000fe200078e02ff */
[----:B------:R-:W-:Y:S01]  /*8290*/  I2IP.S8.S32.SAT R56, R2, R0, R56 ;  /* 0x0000000002387239 */ /* 0x000fe20000001438 */
[C---:B------:R-:W-:Y:S01]  /*82a0*/  IMAD R9, R38.reuse, R13, RZ ;  /* 0x0000000d26097224 */ /* 0x040fe200078e02ff */
[----:B------:R-:W-:Y:S01]  /*82b0*/  SHF.R.S32.HI R3, RZ, 0x18, R45 ;  /* 0x00000018ff037819 */ /* 0x000fe2000001142d */
[----:B------:R-:W-:Y:S01]  /*82c0*/  IMAD R16, R38, R20, RZ ;  /* 0x0000001426107224 */ /* 0x000fe200078e02ff */
[----:B----4-:R-:W-:Y:S01]  /*82d0*/  SHF.L.U32 R0, R48, 0x10, RZ ;  /* 0x0000001030007819 */ /* 0x010fe200000006ff */
[----:B------:R-:W-:Y:S01]  /*82e0*/  IMAD R13, R38, R17, RZ ;  /* 0x00000011260d7224 */ /* 0x000fe200078e02ff */
[----:B------:R-:W-:Y:S01]  /*82f0*/  SHF.L.U32 R2, R48, 0x8, RZ ;  /* 0x0000000830027819 */ /* 0x000fe200000006ff */
[C---:B------:R-:W-:Y:S01]  /*8300*/  IMAD R20, R38.reuse, R24, RZ ;  /* 0x0000001826147224 */ /* 0x040fe200078e02ff */
[----:B------:R-:W-:Y:S01]  /*8310*/  SHF.R.S32.HI R0, RZ, 0x18, R0 ;  /* 0x00000018ff007819 */ /* 0x000fe20000011400 */
[C---:B------:R-:W-:Y:S01]  /*8320*/  IMAD R17, R38.reuse, R21, RZ ;  /* 0x0000001526117224 */ /* 0x040fe200078e02ff */
[----:B------:R-:W-:Y:S01]  /*8330*/  SHF.R.S32.HI R2, RZ, 0x18, R2 ;  /* 0x00000018ff027819 */ /* 0x000fe20000011402 */
[C---:B------:R-:W-:Y:S02]  /*8340*/  IMAD R24, R38.reuse, R28, RZ ;  /* 0x0000001c26187224 */ /* 0x040fe400078e02ff */
[C---:B------:R-:W-:Y:S02]  /*8350*/  IMAD R6, R38.reuse, R10, RZ ;  /* 0x0000000a26067224 */ /* 0x040fe400078e02ff */
[C---:B------:R-:W-:Y:S02]  /*8360*/  IMAD R21, R38.reuse, R25, RZ ;  /* 0x0000001926157224 */ /* 0x040fe400078e02ff */
[----:B------:R-:W-:Y:S01]  /*8370*/  IMAD R28, R38, R32, RZ ;  /* 0x00000020261c7224 */ /* 0x000fe200078e02ff */
[----:B------:R-:W-:Y:S01]  /*8380*/  SHF.L.U32 R32, R46, 0x10, RZ ;  /* 0x000000102e207819 */ /* 0x000fe200000006ff */
[-C--:B------:R-:W-:Y:S02]  /*8390*/  IMAD R4, R41, R40.reuse, R4 ;  /* 0x0000002829047224 */ /* 0x080fe400078e0204 */
[----:B------:R-:W-:Y:S01]  /*83a0*/  IMAD R25, R38, R29, RZ ;  /* 0x0000001d26197224 */ /* 0x000fe200078e02ff */
[----:B------:R-:W-:Y:S01]  /*83b0*/  SHF.R.S32.HI R32, RZ, 0x18, R32 ;  /* 0x00000018ff207819 */ /* 0x000fe20000011420 */
[----:B------:R-:W-:Y:S02]  /*83c0*/  IMAD R5, R42, R40, R5 ;  /* 0x000000282a057224 */ /* 0x000fe400078e0205 */
[----:B------:R-:W-:Y:S01]  /*83d0*/  IMAD R29, R38, R33, RZ ;  /* 0x00000021261d7224 */ /* 0x000fe200078e02ff */
[----:B------:R-:W-:Y:S01]  /*83e0*/  SHF.L.U32 R33, R46, 0x8, RZ ;  /* 0x000000082e217819 */ /* 0x000fe200000006ff */
[C---:B------:R-:W-:Y:S02]  /*83f0*/  IMAD R11, R38.reuse, R11, RZ ;  /* 0x0000000b260b7224 */ /* 0x040fe400078e02ff */
[C---:B------:R-:W-:Y:S01]  /*8400*/  IMAD R10, R38.reuse, R14, RZ ;  /* 0x0000000e260a7224 */ /* 0x040fe200078e02ff */
[----:B------:R-:W-:Y:S01]  /*8410*/  SHF.R.S32.HI R33, RZ, 0x18, R33 ;  /* 0x00000018ff217819 */ /* 0x000fe20000011421 */
[----:B------:R-:W-:Y:S02]  /*8420*/  IMAD R6, R43, R40, R6 ;  /* 0x000000282b067224 */ /* 0x000fe400078e0206 */
[C---:B------:R-:W-:Y:S02]  /*8430*/  IMAD R14, R38.reuse, R18, RZ ;  /* 0x00000012260e7224 */ /* 0x040fe400078e02ff */
[C---:B------:R-:W-:Y:S02]  /*8440*/  IMAD R18, R38.reuse, R22, RZ ;  /* 0x0000001626127224 */ /* 0x040fe400078e02ff */
[----:B------:R-:W-:Y:S01]  /*8450*/  IMAD R11, R3, R40, R11 ;  /* 0x00000028030b7224 */ /* 0x000fe200078e020b */
[----:B------:R-:W-:Y:S01]  /*8460*/  PRMT R3, R47, 0x8880, RZ ;  /* 0x000088802f037816 */ /* 0x000fe200000000ff */
[C---:B------:R-:W-:Y:S02]  /*8470*/  IMAD R22, R38.reuse, R26, RZ ;  /* 0x0000001a26167224 */ /* 0x040fe400078e02ff */
[C---:B------:R-:W-:Y:S01]  /*8480*/  IMAD R26, R38.reuse, R30, RZ ;  /* 0x0000001e261a7224 */ /* 0x040fe200078e02ff */
[----:B------:R-:W-:Y:S01]  /*8490*/  I2IP.S8.S32.SAT R11, R11, R6, RZ ;  /* 0x000000060b0b7239 */ /* 0x000fe200000014ff */
[----:B------:R-:W-:Y:S01]  /*84a0*/  IMAD R8, R7, R40, R8 ;  /* 0x0000002807087224 */ /* 0x000fe200078e0208 */
[----:B------:R-:W-:Y:S01]  /*84b0*/  SHF.L.U32 R6, R47, 0x10, RZ ;  /* 0x000000102f067819 */ /* 0x000fe200000006ff */
[----:B------:R-:W-:Y:S01]  /*84c0*/  IMAD R30, R38, R34, RZ ;  /* 0x00000022261e7224 */ /* 0x000fe200078e02ff */
[----:B------:R-:W-:Y:S01]  /*84d0*/  SHF.R.S32.HI R34, RZ, 0x18, R46 ;  /* 0x00000018ff227819 */ /* 0x000fe2000001142e */
[----:B------:R-:W-:Y:S01]  /*84e0*/  IMAD R9, R32, R40, R9 ;  /* 0x0000002820097224 */ /* 0x000fe200078e0209 */
[----:B------:R-:W-:Y:S01]  /*84f0*/  SHF.R.S32.HI R6, RZ, 0x18, R6 ;  /* 0x00000018ff067819 */ /* 0x000fe20000011406 */
[----:B------:R-:W-:Y:S01]  /*8500*/  IMAD R15, R38, R15, RZ ;  /* 0x0000000f260f7224 */ /* 0x000fe200078e02ff */
[----:B------:R-:W-:Y:S01]  /*8510*/  I2IP.S8.S32.SAT R57, R5, R4, R11 ;  /* 0x0000000405397239 */ /* 0x000fe2000000140b */
[-C--:B------:R-:W-:Y:S01]  /*8520*/  IMAD R10, R33, R40.reuse, R10 ;  /* 0x00000028210a7224 */ /* 0x080fe200078e020a */
[----:B------:R-:W-:Y:S01]  /*8530*/  SHF.L.U32 R5, R49, 0x10, RZ ;  /* 0x0000001031057819 */ /* 0x000fe200000006ff */
[----:B------:R-:W-:Y:S01]  /*8540*/  IMAD.SHL.U32 R7, R47, 0x100, RZ ;  /* 0x000001002f077824 */ /* 0x000fe200078e00ff */
[----:B------:R-:W-:Y:S01]  /*8550*/  PRMT R4, R49, 0x8880, RZ ;  /* 0x0000888031047816 */ /* 0x000fe200000000ff */
[-C--:B------:R-:W-:Y:S01]  /*8560*/  IMAD R15, R34, R40.reuse, R15 ;  /* 0x00000028220f7224 */ /* 0x080fe200078e020f */
[----:B------:R-:W-:Y:S01]  /*8570*/  SHF.R.S32.HI R5, RZ, 0x18, R5 ;  /* 0x00000018ff057819 */ /* 0x000fe20000011405 */
[-C--:B------:R-:W-:Y:S01]  /*8580*/  IMAD R12, R3, R40.reuse, R12 ;  /* 0x00000028030c7224 */ /* 0x080fe200078e020c */
[----:B------:R-:W-:Y:S01]  /*8590*/  SHF.R.S32.HI R7, RZ, 0x18, R7 ;  /* 0x00000018ff077819 */ /* 0x000fe20000011407 */
[----:B------:R-:W-:Y:S01]  /*85a0*/  IMAD R13, R6, R40, R13 ;  /* 0x00000028060d7224 */ /* 0x000fe200078e020d */
[----:B------:R-:W-:Y:S01]  /*85b0*/  I2IP.S8.S32.SAT R15, R15, R10, RZ ;  /* 0x0000000a0f0f7239 */ /* 0x000fe200000014ff */
[----:B------:R-:W-:Y:S01]  /*85c0*/  IMAD R19, R38, R19, RZ ;  /* 0x0000001326137224 */ /* 0x000fe200078e02ff */
[----:B------:R-:W-:Y:S01]  /*85d0*/  SHF.R.S32.HI R10, RZ, 0x18, R47 ;  /* 0x00000018ff0a7819 */ /* 0x000fe2000001142f */
[----:B------:R-:W-:Y:S01]  /*85e0*/  IMAD R14, R7, R40, R14 ;  /* 0x00000028070e7224 */ /* 0x000fe200078e020e */
[----:B------:R-:W-:Y:S01]  /*85f0*/  PRMT R3, R48, 0x8880, RZ ;  /* 0x0000888030037816 */ /* 0x000fe200000000ff */
[----:B------:R-:W-:Y:S01]  /*8600*/  IMAD R23, R38, R23, RZ ;  /* 0x0000001726177224 */ /* 0x000fe200078e02ff */
[----:B------:R-:W-:Y:S01]  /*8610*/  I2IP.S8.S32.SAT R58, R9, R8, R15 ;  /* 0x00000008093a7239 */ /* 0x000fe2000000140f */
[-C--:B------:R-:W-:Y:S02]  /*8620*/  IMAD R19, R10, R40.reuse, R19 ;  /* 0x000000280a137224 */ /* 0x080fe400078e0213 */
[-C--:B------:R-:W-:Y:S01]  /*8630*/  IMAD R16, R3, R40.reuse, R16 ;  /* 0x0000002803107224 */ /* 0x080fe200078e0210 */
[----:B------:R-:W-:Y:S01]  /*8640*/  SHF.R.S32.HI R3, RZ, 0x18, R48 ;  /* 0x00000018ff037819 */ /* 0x000fe20000011430 */
[----:B------:R-:W-:Y:S01]  /*8650*/  IMAD R17, R0, R40, R17 ;  /* 0x0000002800117224 */ /* 0x000fe200078e0211 */
[----:B------:R-:W-:Y:S01]  /*8660*/  I2IP.S8.S32.SAT R14, R19, R14, RZ ;  /* 0x0000000e130e7239 */ /* 0x000fe200000014ff */
[----:B------:R-:W-:Y:S02]  /*8670*/  IMAD.SHL.U32 R0, R49, 0x100, RZ ;  /* 0x0000010031007824 */ /* 0x000fe400078e00ff */
[-C--:B------:R-:W-:Y:S01]  /*8680*/  IMAD R18, R2, R40.reuse, R18 ;  /* 0x0000002802127224 */ /* 0x080fe200078e0212 */
[----:B------:R-:W-:Y:S01]  /*8690*/  SHF.R.S32.HI R2, RZ, 0x18, R49 ;  /* 0x00000018ff027819 */ /* 0x000fe20000011431 */
[-C--:B------:R-:W-:Y:S01]  /*86a0*/  IMAD R23, R3, R40.reuse, R23 ;  /* 0x0000002803177224 */ /* 0x080fe200078e0217 */
[----:B------:R-:W-:Y:S01]  /*86b0*/  SHF.R.S32.HI R0, RZ, 0x18, R0 ;  /* 0x00000018ff007819 */ /* 0x000fe20000011400 */
[-C--:B------:R-:W-:Y:S01]  /*86c0*/  IMAD R20, R4, R40.reuse, R20 ;  /* 0x0000002804147224 */ /* 0x080fe200078e0214 */
[C---:B------:R-:W-:Y:S01]  /*86d0*/  SHF.L.U32 R4, R50.reuse, 0x10, RZ ;  /* 0x0000001032047819 */ /* 0x040fe200000006ff */
[-C--:B------:R-:W-:Y:S01]  /*86e0*/  IMAD R21, R5, R40.reuse, R21 ;  /* 0x0000002805157224 */ /* 0x080fe200078e0215 */
[----:B------:R-:W-:Y:S01]  /*86f0*/  PRMT R3, R50, 0x8880, RZ ;  /* 0x0000888032037816 */ /* 0x000fe200000000ff */
[----:B------:R-:W-:Y:S01]  /*8700*/  IMAD R27, R38, R27, RZ ;  /* 0x0000001b261b7224 */ /* 0x000fe200078e02ff */
[----:B------:R-:W-:Y:S01]  /*8710*/  SHF.L.U32 R5, R50, 0x8, RZ ;  /* 0x0000000832057819 */ /* 0x000fe200000006ff */
[-C--:B------:R-:W-:Y:S01]  /*8720*/  IMAD R22, R0, R40.reuse, R22 ;  /* 0x0000002800167224 */ /* 0x080fe200078e0216 */
[----:B------:R-:W-:Y:S01]  /*8730*/  SHF.R.S32.HI R4, RZ, 0x18, R4 ;  /* 0x00000018ff047819 */ /* 0x000fe20000011404 */
[-C--:B------:R-:W-:Y:S01]  /*8740*/  IMAD R27, R2, R40.reuse, R27 ;  /* 0x00000028021b7224 */ /* 0x080fe200078e021b */
[----:B------:R-:W-:Y:S01]  /*8750*/  SHF.R.S32.HI R5, RZ, 0x18, R5 ;  /* 0x00000018ff057819 */ /* 0x000fe20000011405 */
[-C--:B------:R-:W-:Y:S01]  /*8760*/  IMAD R24, R3, R40.reuse, R24 ;  /* 0x0000002803187224 */ /* 0x080fe200078e0218 */
[C---:B------:R-:W-:Y:S01]  /*8770*/  SHF.L.U32 R3, R51.reuse, 0x10, RZ ;  /* 0x0000001033037819 */ /* 0x040fe200000006ff */
[-C--:B------:R-:W-:Y:S01]  /*8780*/  IMAD R25, R4, R40.reuse, R25 ;  /* 0x0000002804197224 */ /* 0x080fe200078e0219 */
[----:B------:R-:W-:Y:S01]  /*8790*/  SHF.R.S32.HI R0, RZ, 0x18, R50 ;  /* 0x00000018ff007819 */ /* 0x000fe20000011432 */
[----:B------:R-:W-:Y:S01]  /*87a0*/  IMAD R31, R38, R31, RZ ;  /* 0x0000001f261f7224 */ /* 0x000fe200078e02ff */
[----:B------:R-:W-:Y:S01]  /*87b0*/  PRMT R2, R51, 0x8880, RZ ;  /* 0x0000888033027816 */ /* 0x000fe200000000ff */
[-C--:B------:R-:W-:Y:S01]  /*87c0*/  IMAD R26, R5, R40.reuse, R26 ;  /* 0x00000028051a7224 */ /* 0x080fe200078e021a */
[----:B------:R-:W-:Y:S01]  /*87d0*/  SHF.L.U32 R4, R51, 0x8, RZ ;  /* 0x0000000833047819 */ /* 0x000fe200000006ff */
[-C--:B------:R-:W-:Y:S01]  /*87e0*/  IMAD R31, R0, R40.reuse, R31 ;  /* 0x00000028001f7224 */ /* 0x080fe200078e021f */
[----:B------:R-:W-:Y:S01]  /*87f0*/  SHF.R.S32.HI R3, RZ, 0x18, R3 ;  /* 0x00000018ff037819 */ /* 0x000fe20000011403 */
[-C--:B------:R-:W-:Y:S01]  /*8800*/  IMAD R28, R2, R40.reuse, R28 ;  /* 0x00000028021c7224 */ /* 0x080fe200078e021c */
[----:B------:R-:W-:Y:S01]  /*8810*/  SHF.R.S32.HI R4, RZ, 0x18, R4 ;  /* 0x00000018ff047819 */ /* 0x000fe20000011404 */
[----:B------:R-:W-:Y:S01]  /*8820*/  IMAD R35, R38, R35, RZ ;  /* 0x0000002326237224 */ /* 0x000fe200078e02ff */
[----:B------:R-:W-:Y:S01]  /*8830*/  SHF.R.S32.HI R5, RZ, 0x18, R51 ;  /* 0x00000018ff057819 */ /* 0x000fe20000011433 */
[----:B------:R-:W-:Y:S01]  /*8840*/  IMAD R29, R3, R40, R29 ;  /* 0x00000028031d7224 */ /* 0x000fe200078e021d */
[----:B------:R-:W-:Y:S01]  /*8850*/  I2IP.S8.S32.SAT R59, R13, R12, R14 ;  /* 0x0000000c0d3b7239 */ /* 0x000fe2000000140e */
[----:B------:R-:W-:Y:S01]  /*8860*/  IMAD R30, R4, R40, R30 ;  /* 0x00000028041e7224 */ /* 0x000fe200078e021e */
[----:B------:R-:W-:Y:S01]  /*8870*/  I2IP.S8.S32.SAT R18, R23, R18, RZ ;  /* 0x0000001217127239 */ /* 0x000fe200000014ff */
[----:B------:R-:W-:Y:S01]  /*8880*/  IMAD R35, R5, R40, R35 ;  /* 0x0000002805237224 */ /* 0x000fe200078e0223 */
[----:B------:R-:W-:Y:S01]  /*8890*/  I2IP.S8.S32.SAT R22, R27, R22, RZ ;  /* 0x000000161b167239 */ /* 0x000fe200000014ff */
[----:B------:R1:W-:Y:S01]  /*88a0*/  STS.128 [R74+UR43+0x5300], R56 ;  /* 0x005300384a007988 */ /* 0x0003e20008000c2b */
[----:B------:R-:W-:Y:S02]  /*88b0*/  I2IP.S8.S32.SAT R26, R31, R26, RZ ;  /* 0x0000001a1f1a7239 */ /* 0x000fe400000014ff */
[----:B------:R-:W-:Y:S02]  /*88c0*/  I2IP.S8.S32.SAT R19, R35, R30, RZ ;  /* 0x0000001e23137239 */ /* 0x000fe400000014ff */
[----:B------:R-:W-:Y:S02]  /*88d0*/  I2IP.S8.S32.SAT R16, R17, R16, R18 ;  /* 0x0000001011107239 */ /* 0x000fe40000001412 */
[----:B------:R-:W-:Y:S02]  /*88e0*/  I2IP.S8.S32.SAT R17, R21, R20, R22 ;  /* 0x0000001415117239 */ /* 0x000fe40000001416 */
[----:B------:R-:W-:Y:S02]  /*88f0*/  I2IP.S8.S32.SAT R18, R25, R24, R26 ;  /* 0x0000001819127239 */ /* 0x000fe4000000141a */
[----:B------:R-:W-:Y:S02]  /*8900*/  I2IP.S8.S32.SAT R19, R29, R28, R19 ;  /* 0x0000001c1d137239 */ /* 0x000fe40000001413 */
[----:B------:R-:W-:Y:S02]  /*8910*/  LEA R0, R83, UR43, 0x3 ;  /* 0x0000002b53007c11 */ /* 0x000fe4000f8e18ff */
[----:B------:R-:W-:Y:S01]  /*8920*/  @P6 SHF.L.U32 R2, R82, 0x1f, RZ ;  /* 0x0000001f52026819 */ /* 0x000fe200000006ff */
        /* <DEDUP_REMOVED lines=10> */
[----:B------:R-:W-:Y:S02]  /*89d0*/  UIADD3 UR13, UPT, UPT, UR49, 0x20, URZ ;  /* 0x00000020310d7890 */ /* 0x000fe4000fffe0ff */
[----:B------:R-:W-:Y:S01]  /*89e0*/  UIADD3 UR12, UPT, UPT, UR43, 0x5300, URZ ;  /* 0x000053002b0c7890 */ /* 0x000fe2000fffe0ff */
[----:B------:R-:W-:Y:S01]  /*89f0*/  UMOV UR14, UR50 ;  /* 0x00000032000e7c82 */ /* 0x000fe20008000000 */
[----:B------:R-:W-:Y:S01]  /*8a00*/  UMOV UR15, UR36 ;  /* 0x00000024000f7c82 */ /* 0x000fe20008000000 */
[----:B------:R-:W-:Y:S02]  /*8a10*/  UIADD3 UR9, UPT, UPT, UR49, 0xa0, URZ ;  /* 0x000000a031097890 */ /* 0x000fe4000fffe0ff */
[----:B------:R-:W-:Y:S01]  /*8a20*/  UIADD3 UR8, UPT, UPT, UR43, 0x5b00, URZ ;  /* 0x00005b002b087890 */ /* 0x000fe2000fffe0ff */
[----:B------:R-:W-:Y:S01]  /*8a30*/  UMOV UR10, UR50 ;  /* 0x00000032000a7c82 */ /* 0x000fe20008000000 */
[----:B------:R-:W-:Y:S01]  /*8a40*/  UMOV UR11, UR36 ;  /* 0x00000024000b7c82 */ /* 0x000fe20008000000 */
[----:B--2---:R-:W-:Y:S04]  /*8a50*/  UIADD3 UR4, UP0, UPT, UR6, 0x680, URZ ;  /* 0x0000068006047890 */ /* 0x004fe8000ff1e0ff */
[----:B------:R-:W-:Y:S09]  /*8a60*/  UIADD3.X UR5, UPT, UPT, URZ, UR7, URZ, UP0, !UPT ;  /* 0x00000007ff057290 */ /* 0x000ff200087fe4ff */
[----:B------:R2:W-:Y:S01]  /*8a70*/  UTMASTG.3D [UR12], [UR4] ;  /* 0x0000000c040073b5 */ /* 0x0005e20008010000 */
[----:B------:R2:W-:Y:S01]  /*8a80*/  UTMASTG.3D [UR8], [UR4] ;  /* 0x00000008040073b5 */ /* 0x0005e20008010000 */
[----:B------:R0:W-:Y:S01]  /*8a90*/  UTMACMDFLUSH ;  /* 0x00000000000079b7 */ /* 0x0001e20000000000 */
[----:B--2---:R-:W-:Y:S04]  /*8aa0*/  DEPBAR.LE SB0, 0x1 ;  /* 0x000080400000791a */ /* 0x004fe80000000000 */
.L_x_138:
[----:B------:R-:W-:Y:S05]  /*8ab0*/  BSYNC.RECONVERGENT B0 ;  /* 0x0000000000007941 */ /* 0x000fea0003800200 */
.L_x_137:
        /* <DEDUP_REMOVED lines=14> */
.L_x_142:
[----:B------:R-:W-:Y:S05]  /*8ba0*/  BSYNC B0 ;  /* 0x0000000000007941 */ /* 0x000fea0003800000 */
.L_x_141:
[----:B------:R-:W-:Y:S01]  /*8bb0*/  ISETP.NE.AND P0, PT, R53, RZ, PT ;  /* 0x000000ff3500720c */ /* 0x000fe20003f05270 */
[----:B------:R-:W-:Y:S11]  /*8bc0*/  VIADD R83, R83, 0x1 ;  /* 0x0000000153537836 */ /* 0x000ff60000000000 */
[----:B------:R-:W-:Y:S01]  /*8bd0*/  @!UPT UIADD3 URZ, UPT, UPT, URZ, URZ, URZ ;  /* 0x000000fffffff290 */ /* 0x000fe2000fffe0ff */
[----:B------:R3:W4:Y:S04]  /*8be0*/  @P0 LDS.128 R48, [R2+0x300] ;  /* 0x0003000002300984 */ /* 0x0007280000000c00 */
[----:B------:R1:W1:Y:S01]  /*8bf0*/  @P0 LDS.128 R44, [R3+0x300] ;  /* 0x00030000032c0984 */ /* 0x0002620000000c00 */
        /* <DEDUP_REMOVED lines=8> */
[----:B---3--:R-:W-:Y:S02]  /*8c80*/  VIADD R2, R0, 0x120 ;  /* 0x0000012000027836 */ /* 0x008fe40000000000 */
[----:B--2---:R-:W-:Y:S05]  /*8c90*/  IMAD.U32 R0, RZ, RZ, UR46 ;  /* 0x0000002eff007e24 */ /* 0x004fea000f8e00ff */
[----:B------:R-:W-:Y:S04]  /*8ca0*/  PRMT R0, R0, 0x654, R2 ;  /* 0x0000065400007816 */ /* 0x000fe80000000002 */
[----:B-----5:R2:W-:Y:S02]  /*8cb0*/  SYNCS.ARRIVE.TRANS64.RED.A1T0 RZ, [R0+URZ], RZ ;  /* 0x000000ff00ff79a7 */ /* 0x0205e400081004ff */
[----:B--2---:R-:W-:Y:S04]  /*8cc0*/  SEL R0, RZ, 0x1, P0 ;  /* 0x00000001ff007807 */ /* 0x004fe80000000000 */
[----:B-1--4-:R-:W-:Y:S02]  /*8cd0*/  LOP3.LUT R82, R82, R0, RZ, 0x3c, !PT ;  /* 0x0000000052527212 */ /* 0x012fe400078e3cff */
.L_x_140:
[----:B------:R-:W-:Y:S05]  /*8ce0*/  BSYNC B1 ;  /* 0x0000000000017941 */ /* 0x000fea0003800000 */
.L_x_139:
        /* <DEDUP_REMOVED lines=21> */
.L_x_144:
        /* <DEDUP_REMOVED lines=35> */
[----:B------:R-:W-:Y:S01]  /*9070*/  SHF.L.U32 R0, R48, 0x10, RZ ;  /* 0x0000001030007819 */ /* 0x000fe200000006ff */
        /* <DEDUP_REMOVED lines=114> */
[----:B------:R-:W-:Y:S02]  /*97a0*/  UMOV UR11, UR36 ;  /* 0x00000024000b7c82 */ /* 0x000fe40008000000 */
[----:B------:R-:W-:Y:S01]  /*97b0*/  MOV R86, UR4 ;  /* 0x0000000400567c02 */ /* 0x000fe20008000f00 */
[----:B------:R-:W-:Y:S02]  /*97c0*/  UIADD3 UR13, UPT, UPT, UR49, 0xc0, URZ ;  /* 0x000000c0310d7890 */ /* 0x000fe4000fffe0ff */
[----:B------:R-:W-:Y:S01]  /*97d0*/  UIADD3 UR12, UPT, UPT, UR43, 0x4b00, URZ ;  /* 0x00004b002b0c7890 */ /* 0x000fe2000fffe0ff */
[----:B------:R-:W-:Y:S01]  /*97e0*/  R2UR UR8, R86 ;  /* 0x00000000560872ca */ /* 0x000fe200000e0000 */
        /* <DEDUP_REMOVED lines=8> */
.L_x_146:
[----:B------:R-:W-:Y:S05]  /*9870*/  BSYNC.RECONVERGENT B0 ;  /* 0x0000000000007941 */ /* 0x000fea0003800200 */
.L_x_145:
        /* <DEDUP_REMOVED lines=14> */
.L_x_150:
[----:B------:R-:W-:Y:S05]  /*9960*/  BSYNC B0 ;  /* 0x0000000000007941 */ /* 0x000fea0003800000 */
.L_x_149:
        /* <DEDUP_REMOVED lines=18> */
.L_x_148:
[----:B------:R-:W-:Y:S05]  /*9a90*/  BSYNC B1 ;  /* 0x0000000000017941 */ /* 0x000fea0003800000 */
.L_x_147:
        /* <DEDUP_REMOVED lines=21> */
.L_x_152:
[----:B------:R-:W-:Y:S01]  /*9bf0*/  ISETP.NE.AND P0, PT, R87, RZ, PT ;  /* 0x000000ff5700720c */ /* 0x000fe20003f05270 */
[----:B------:R-:W-:Y:S05]  /*9c00*/  WARPSYNC.ALL ;  /* 0x0000000000007948 */ /* 0x000fea0003800000 */
[----:B------:R-:W-:Y:S01]  /*9c10*/  R2UR UR4, R39 ;  /* 0x00000000270472ca */ /* 0x000fe200000e0000 */
[----:B------:R-:W-:Y:S01]  /*9c20*/  IMAD.U32 R64, R46, 0x10000, RZ ;  /* 0x000100002e407824 */ /* 0x000fe200078e00ff */
[----:B------:R-:W-:Y:S01]  /*9c30*/  SHF.L.U32 R41, R44, 0x10, RZ ;  /* 0x000000102c297819 */ /* 0x000fe200000006ff */
[----:B----4-:R-:W-:Y:S01]  /*9c40*/  IMAD.U32 R63, R48, 0x10000, RZ ;  /* 0x00010000303f7824 */ /* 0x010fe200078e00ff */
[----:B------:R-:W-:Y:S01]  /*9c50*/  PRMT R39, R44, 0x8880, RZ ;  /* 0x000088802c277816 */ /* 0x000fe200000000ff */
[----:B------:R-:W-:Y:S01]  /*9c60*/  IMAD.U32 R53, R50, 0x10000, RZ ;  /* 0x0001000032357824 */ /* 0x000fe200078e00ff */
[----:B------:R-:W-:Y:S01]  /*9c70*/  SHF.L.U32 R42, R44, 0x8, RZ ;  /* 0x000000082c2a7819 */ /* 0x000fe200000006ff */
[----:B------:R-:W-:Y:S01]  /*9c80*/  BSSY.RECONVERGENT B0, `(.L_x_153) ;  /* 0x00000a1000007945 */ /* 0x000fe20003800200 */
[----:B------:R-:W-:Y:S02]  /*9c90*/  SHF.R.S32.HI R41, RZ, 0x18, R41 ;  /* 0x00000018ff297819 */ /* 0x000fe40000011429 */
[----:B------:R-:W-:Y:S02]  /*9ca0*/  SHF.R.S32.HI R42, RZ, 0x18, R42 ;  /* 0x00000018ff2a7819 */ /* 0x000fe4000001142a */
[----:B------:R-:W-:Y:S01]  /*9cb0*/  SHF.R.S32.HI R43, RZ, 0x18, R44 ;  /* 0x00000018ff2b7819 */ /* 0x000fe2000001142c */
[----:B-1----:R-:W1:Y:S01]  /*9cc0*/  LDTM.x32 R4, tmem[UR4+0x60] ;  /* 0x00006004000479ee */ /* 0x002e6200082c0000 */
[----:B------:R-:W-:Y:S01]  /*9cd0*/  NOP ;  /* 0x0000000000007918 */ /* 0x000fe20000000000 */
[----:B------:R-:W-:Y:S02]  /*9ce0*/  IADD3 R80, PT, PT, R80, 0x190, RZ ;  /* 0x0000019050507810 */ /* 0x000fe40007ffe0ff */
[C---:B------:R-:W-:Y:S02]  /*9cf0*/  PRMT R69, R45.reuse, 0x8880, RZ ;  /* 0x000088802d457816 */ /* 0x040fe400000000ff */
[----:B------:R-:W-:Y:S02]  /*9d00*/  LOP3.LUT R80, R80, 0xfefffff8, RZ, 0xc0, !PT ;  /* 0xfefffff850507812 */ /* 0x000fe400078ec0ff */
[----:B------:R-:W-:Y:S02]  /*9d10*/  SHF.L.U32 R68, R45, 0x10, RZ ;  /* 0x000000102d447819 */ /* 0x000fe400000006ff */
[----:B-1----:R1:W-:Y:S01]  /*9d20*/  SYNCS.ARRIVE.TRANS64.RED.A1T0 RZ, [R80+URZ], RZ ;  /* 0x000000ff50ff79a7 */ /* 0x0023e200081004ff */
[----:B------:R-:W-:Y:S02]  /*9d30*/  SHF.R.S32.HI R44, RZ, 0x18, R45 ;  /* 0x00000018ff2c7819 */ /* 0x000fe4000001142d */
[----:B------:R-:W-:Y:S02]  /*9d40*/  PRMT R66, R46, 0x8880, RZ ;  /* 0x000088802e427816 */ /* 0x000fe400000000ff */
[C---:B------:R-:W-:Y:S02]  /*9d50*/  PRMT R60, R47.reuse, 0x8880, RZ ;  /* 0x000088802f3c7816 */ /* 0x040fe400000000ff */
[C---:B------:R-:W-:Y:S02]  /*9d60*/  SHF.L.U32 R59, R47.reuse, 0x10, RZ ;  /* 0x000000102f3b7819 */ /* 0x040fe400000006ff */
[----:B------:R-:W-:Y:S02]  /*9d70*/  SHF.L.U32 R58, R47, 0x8, RZ ;  /* 0x000000082f3a7819 */ /* 0x000fe400000006ff */
[C---:B------:R-:W-:Y:S02]  /*9d80*/  PRMT R65, R48.reuse, 0x8880, RZ ;  /* 0x0000888030417816 */ /* 0x040fe400000000ff */
[----:B------:R-:W-:Y:S01]  /*9d90*/  SHF.L.U32 R62, R48, 0x8, RZ ;  /* 0x00000008303e7819 */ /* 0x000fe200000006ff */
[C---:B------:R-:W-:Y:S01]  /*9da0*/  IMAD R0, R38.reuse, R4, RZ ;  /* 0x0000000426007224 */ /* 0x040fe200078e02ff */
[----:B------:R-:W-:Y:S01]  /*9db0*/  SHF.R.S32.HI R4, RZ, 0x18, R68 ;  /* 0x00000018ff047819 */ /* 0x000fe20000011444 */
[C---:B------:R-:W-:Y:S01]  /*9dc0*/  IMAD R2, R38.reuse, R5, RZ ;  /* 0x0000000526027224 */ /* 0x040fe200078e02ff */
[C---:B------:R-:W-:Y:S01]  /*9dd0*/  PRMT R57, R49.reuse, 0x8880, RZ ;  /* 0x0000888031397816 */ /* 0x040fe200000000ff */
[C---:B------:R-:W-:Y:S01]  /*9de0*/  IMAD R3, R38.reuse, R6, RZ ;  /* 0x0000000626037224 */ /* 0x040fe200078e02ff */
[----:B------:R-:W-:Y:S01]  /*9df0*/  SHF.L.U32 R56, R49, 0x10, RZ ;  /* 0x0000001031387819 */ /* 0x000fe200000006ff */
[----:B------:R-:W-:Y:S01]  /*9e00*/  IMAD R0, R39, R40, R0 ;  /* 0x0000002827007224 */ /* 0x000fe200078e0200 */
[----:B------:R-:W-:Y:S01]  /*9e10*/  MOV R39, R66 ;  /* 0x0000004200277202 */ /* 0x000fe20000000f00 */
[----:B------:R-:W-:Y:S01]  /*9e20*/  IMAD R7, R38, R7, RZ ;  /* 0x0000000726077224 */ /* 0x000fe200078e02ff */
[----:B------:R-:W-:Y:S01]  /*9e30*/  SHF.L.U32 R55, R49, 0x8, RZ ;  /* 0x0000000831377819 */ /* 0x000fe200000006ff */
[-C--:B------:R-:W-:Y:S01]  /*9e40*/  IMAD R2, R41, R40.reuse, R2 ;  /* 0x0000002829027224 */ /* 0x080fe200078e0202 */
[----:B------:R-:W-:Y:S01]  /*9e50*/  SHF.R.S32.HI R41, RZ, 0x18, R48 ;  /* 0x00000018ff297819 */ /* 0x000fe20000011430 */
[-C--:B------:R-:W-:Y:S01]  /*9e60*/  IMAD R3, R42, R40.reuse, R3 ;  /* 0x000000282a037224 */ /* 0x080fe200078e0203 */
[----:B------:R-:W-:Y:S01]  /*9e70*/  SHF.L.U32 R48, R51, 0x8, RZ ;  /* 0x0000000833307819 */ /* 0x000fe200000006ff */
[----:B------:R-:W-:Y:S01]  /*9e80*/  IMAD R7, R43, R40, R7 ;  /* 0x000000282b077224 */ /* 0x000fe200078e0207 */
[----:B------:R-:W-:Y:S01]  /*9e90*/  SHF.L.U32 R67, R45, 0x8, RZ ;  /* 0x000000082d437819 */ /* 0x000fe200000006ff */
[C---:B------:R-:W-:Y:S01]  /*9ea0*/  IMAD R8, R38.reuse, R8, RZ ;  /* 0x0000000826087224 */ /* 0x040fe200078e02ff */
[----:B------:R-:W-:Y:S01]  /*9eb0*/  SHF.R.S32.HI R45, RZ, 0x18, R46 ;  /* 0x00000018ff2d7819 */ /* 0x000fe2000001142e */
[----:B------:R-:W-:Y:S01]  /*9ec0*/  IMAD R9, R38, R9, RZ ;  /* 0x0000000926097224 */ /* 0x000fe200078e02ff */
[----:B------:R-:W-:Y:S01]  /*9ed0*/  SHF.L.U32 R61, R46, 0x8, RZ ;  /* 0x000000082e3d7819 */ /* 0x000fe200000006ff */
[C---:B------:R-:W-:Y:S01]  /*9ee0*/  IMAD R10, R38.reuse, R10, RZ ;  /* 0x0000000a260a7224 */ /* 0x040fe200078e02ff */
[----:B------:R-:W-:Y:S01]  /*9ef0*/  SHF.R.S32.HI R46, RZ, 0x18, R47 ;  /* 0x00000018ff2e7819 */ /* 0x000fe2000001142f */
[C---:B------:R-:W-:Y:S01]  /*9f00*/  IMAD R11, R38.reuse, R11, RZ ;  /* 0x0000000b260b7224 */ /* 0x040fe200078e02ff */
[----:B------:R-:W-:Y:S01]  /*9f10*/  SHF.R.S32.HI R42, RZ, 0x18, R49 ;  /* 0x00000018ff2a7819 */ /* 0x000fe20000011431 */
[----:B------:R-:W-:Y:S01]  /*9f20*/  IMAD R6, R38, R15, RZ ;  /* 0x0000000f26067224 */ /* 0x000fe200078e02ff */
[----:B------:R-:W-:Y:S01]  /*9f30*/  PRMT R54, R50, 0x8880, RZ ;  /* 0x0000888032367816 */ /* 0x000fe200000000ff */
[----:B------:R-:W-:Y:S01]  /*9f40*/  IMAD R15, R38, R20, RZ ;  /* 0x00000014260f7224 */ /* 0x000fe200078e02ff */
[----:B------:R-:W-:Y:S01]  /*9f50*/  SHF.L.U32 R52, R50, 0x8, RZ ;  /* 0x0000000832347819 */ /* 0x000fe200000006ff */
[C---:B------:R-:W-:Y:S01]  /*9f60*/  IMAD R20, R38.reuse, R25, RZ ;  /* 0x0000001926147224 */ /* 0x040fe200078e02ff */
[----:B------:R-:W-:Y:S01]  /*9f70*/  SHF.R.S32.HI R43, RZ, 0x18, R50 ;  /* 0x00000018ff2b7819 */ /* 0x000fe20000011432 */
[C---:B------:R-:W-:Y:S01]  /*9f80*/  IMAD R25, R38.reuse, R30, RZ ;  /* 0x0000001e26197224 */ /* 0x040fe200078e02ff */
[C---:B------:R-:W-:Y:S01]  /*9f90*/  PRMT R50, R51.reuse, 0x8880, RZ ;  /* 0x0000888033327816 */ /* 0x040fe200000000ff */
[C---:B------:R-:W-:Y:S01]  /*9fa0*/  IMAD R30, R38.reuse, R35, RZ ;  /* 0x00000023261e7224 */ /* 0x040fe200078e02ff */
[----:B------:R-:W-:Y:S02]  /*9fb0*/  SHF.L.U32 R49, R51, 0x10, RZ ;  /* 0x0000001033317819 */ /* 0x000fe400000006ff */
[----:B------:R-:W-:Y:S02]  /*9fc0*/  SHF.R.S32.HI R47, RZ, 0x18, R51 ;  /* 0x00000018ff2f7819 */ /* 0x000fe40000011433 */
[----:B------:R-:W-:Y:S01]  /*9fd0*/  I2IP.S8.S32.SAT R51, R7, R3, RZ ;  /* 0x0000000307337239 */ /* 0x000fe200000014ff */
[----:B------:R-:W-:Y:S01]  /*9fe0*/  IMAD.MOV.U32 R3, RZ, RZ, R69 ;  /* 0x000000ffff037224 */ /* 0x000fe200078e0045 */
[----:B------:R-:W-:Y:S01]  /*9ff0*/  SHF.R.S32.HI R5, RZ, 0x18, R67 ;  /* 0x00000018ff057819 */ /* 0x000fe20000011443 */
[----:B------:R-:W-:Y:S01]  /*a000*/  IMAD R7, R38, R16, RZ ;  /* 0x0000001026077224 */ /* 0x000fe200078e02ff */
[----:B------:R-:W-:Y:S01]  /*a010*/  IADD3 R36, PT, PT, R36, 0x1, RZ ;  /* 0x0000000124247810 */ /* 0x000fe20007ffe0ff */
[-C--:B------:R-:W-:Y:S02]  /*a020*/  IMAD R8, R3, R40.reuse, R8 ;  /* 0x0000002803087224 */ /* 0x080fe400078e0208 */
[-C--:B------:R-:W-:Y:S02]  /*a030*/  IMAD R9, R4, R40.reuse, R9 ;  /* 0x0000002804097224 */ /* 0x080fe400078e0209 */
[-C--:B------:R-:W-:Y:S02]  /*a040*/  IMAD R10, R5, R40.reuse, R10 ;  /* 0x00000028050a7224 */ /* 0x080fe400078e020a */
[----:B------:R-:W-:Y:S02]  /*a050*/  IMAD R11, R44, R40, R11 ;  /* 0x000000282c0b7224 */ /* 0x000fe400078e020b */
[C---:B------:R-:W-:Y:S02]  /*a060*/  IMAD R3, R38.reuse, R12, RZ ;  /* 0x0000000c26037224 */ /* 0x040fe400078e02ff */
[C---:B------:R-:W-:Y:S01]  /*a070*/  IMAD R12, R38.reuse, R17, RZ ;  /* 0x00000011260c7224 */ /* 0x040fe200078e02ff */
[----:B------:R-:W-:Y:S01]  /*a080*/  I2IP.S8.S32.SAT R11, R11, R10, RZ ;  /* 0x0000000a0b0b7239 */ /* 0x000fe200000014ff */
[C---:B------:R-:W-:Y:S01]  /*a090*/  IMAD R17, R38.reuse, R22, RZ ;  /* 0x0000001626117224 */ /* 0x040fe200078e02ff */
[----:B------:R-:W-:Y:S01]  /*a0a0*/  SHF.R.S32.HI R10, RZ, 0x18, R64 ;  /* 0x00000018ff0a7819 */ /* 0x000fe20000011440 */
[C---:B------:R-:W-:Y:S02]  /*a0b0*/  IMAD R22, R38.reuse, R27, RZ ;  /* 0x0000001b26167224 */ /* 0x040fe400078e02ff */
[----:B------:R-:W-:Y:S01]  /*a0c0*/  IMAD R27, R38, R32, RZ ;  /* 0x00000020261b7224 */ /* 0x000fe200078e02ff */
[----:B------:R-:W-:Y:S01]  /*a0d0*/  I2IP.S8.S32.SAT R32, R2, R0, R51 ;  /* 0x0000000002207239 */ /* 0x000fe20000001433 */
[C---:B------:R-:W-:Y:S01]  /*a0e0*/  IMAD R4, R38.reuse, R13, RZ ;  /* 0x0000000d26047224 */ /* 0x040fe200078e02ff */
[----:B------:R-:W-:Y:S01]  /*a0f0*/  SHF.R.S32.HI R0, RZ, 0x18, R61 ;  /* 0x00000018ff007819 */ /* 0x000fe2000001143d */
[C---:B------:R-:W-:Y:S01]  /*a100*/  IMAD R5, R38.reuse, R14, RZ ;  /* 0x0000000e26057224 */ /* 0x040fe200078e02ff */
[----:B------:R-:W-:Y:S01]  /*a110*/  MOV R2, R60 ;  /* 0x0000003c00027202 */ /* 0x000fe20000000f00 */
[C---:B------:R-:W-:Y:S02]  /*a120*/  IMAD R13, R38.reuse, R18, RZ ;  /* 0x00000012260d7224 */ /* 0x040fe400078e02ff */
[----:B------:R-:W-:Y:S02]  /*a130*/  IMAD R3, R39, R40, R3 ;  /* 0x0000002827037224 */ /* 0x000fe400078e0203 */
[C---:B------:R-:W-:Y:S02]  /*a140*/  IMAD R18, R38.reuse, R23, RZ ;  /* 0x0000001726127224 */ /* 0x040fe400078e02ff */
[----:B------:R-:W-:Y:S02]  /*a150*/  IMAD R23, R38, R28, RZ ;  /* 0x0000001c26177224 */ /* 0x000fe400078e02ff */
[----:B------:R-:W-:Y:S02]  /*a160*/  IMAD R4, R10, R40, R4 ;  /* 0x000000280a047224 */ /* 0x000fe400078e0204 */
[----:B------:R-:W-:Y:S01]  /*a170*/  IMAD R28, R38, R33, RZ ;  /* 0x00000021261c7224 */ /* 0x000fe200078e02ff */
[----:B------:R-:W-:Y:S01]  /*a180*/  I2IP.S8.S32.SAT R33, R9, R8, R11 ;  /* 0x0000000809217239 */ /* 0x000fe2000000140b */
[-C--:B------:R-:W-:Y:S01]  /*a190*/  IMAD R5, R0, R40.reuse, R5 ;  /* 0x0000002800057224 */ /* 0x080fe200078e0205 */
[----:B------:R-:W-:Y:S01]  /*a1a0*/  SHF.R.S32.HI R8, RZ, 0x18, R59 ;  /* 0x00000018ff087819 */ /* 0x000fe2000001143b */
[-C--:B------:R-:W-:Y:S01]  /*a1b0*/  IMAD R6, R45, R40.reuse, R6 ;  /* 0x000000282d067224 */ /* 0x080fe200078e0206 */
[----:B------:R-:W-:Y:S01]  /*a1c0*/  SHF.R.S32.HI R9, RZ, 0x18, R58 ;  /* 0x00000018ff097819 */ /* 0x000fe2000001143a */
[-C--:B------:R-:W-:Y:S01]  /*a1d0*/  IMAD R7, R2, R40.reuse, R7 ;  /* 0x0000002802077224 */ /* 0x080fe200078e0207 */
[----:B------:R-:W-:Y:S01]  /*a1e0*/  MOV R0, R65 ;  /* 0x0000004100007202 */ /* 0x000fe20000000f00 */
[----:B------:R-:W-:Y:S01]  /*a1f0*/  IMAD R14, R38, R19, RZ ;  /* 0x00000013260e7224 */ /* 0x000fe200078e02ff */
[----:B------:R-:W-:Y:S01]  /*a200*/  I2IP.S8.S32.SAT R5, R6, R5, RZ ;  /* 0x0000000506057239 */ /* 0x000fe200000014ff */
[-C--:B------:R-:W-:Y:S01]  /*a210*/  IMAD R12, R8, R40.reuse, R12 ;  /* 0x00000028080c7224 */ /* 0x080fe200078e020c */
[----:B------:R-:W-:Y:S01]  /*a220*/  SHF.R.S32.HI R2, RZ, 0x18, R63 ;  /* 0x00000018ff027819 */ /* 0x000fe2000001143f */
[-C--:B------:R-:W-:Y:S01]  /*a230*/  IMAD R13, R9, R40.reuse, R13 ;  /* 0x00000028090d7224 */ /* 0x080fe200078e020d */
[----:B------:R-:W-:Y:S01]  /*a240*/  SHF.R.S32.HI R8, RZ, 0x18, R62 ;  /* 0x00000018ff087819 */ /* 0x000fe2000001143e */
[----:B------:R-:W-:Y:S02]  /*a250*/  IMAD R16, R38, R21, RZ ;  /* 0x0000001526107224 */ /* 0x000fe400078e02ff */
[-C--:B------:R-:W-:Y:S02]  /*a260*/  IMAD R14, R46, R40.reuse, R14 ;  /* 0x000000282e0e7224 */ /* 0x080fe400078e020e */
[-C--:B------:R-:W-:Y:S02]  /*a270*/  IMAD R15, R0, R40.reuse, R15 ;  /* 0x00000028000f7224 */ /* 0x080fe400078e020f */
[----:B------:R-:W-:Y:S01]  /*a280*/  IMAD R16, R2, R40, R16 ;  /* 0x0000002802107224 */ /* 0x000fe200078e0210 */
[----:B------:R-:W-:Y:S01]  /*a290*/  I2IP.S8.S32.SAT R13, R14, R13, RZ ;  /* 0x0000000d0e0d7239 */ /* 0x000fe200000014ff */
[C---:B------:R-:W-:Y:S01]  /*a2a0*/  IMAD R19, R38.reuse, R24, RZ ;  /* 0x0000001826137224 */ /* 0x040fe200078e02ff */
[----:B------:R-:W-:Y:S01]  /*a2b0*/  SHF.R.S32.HI R2, RZ, 0x18, R56 ;  /* 0x00000018ff027819 */ /* 0x000fe20000011438 */
[----:B------:R-:W-:Y:S01]  /*a2c0*/  IMAD R24, R38, R29, RZ ;  /* 0x0000001d26187224 */ /* 0x000fe200078e02ff */
[----:B------:R-:W-:Y:S01]  /*a2d0*/  I2IP.S8.S32.SAT R35, R12, R7, R13 ;  /* 0x000000070c237239 */ /* 0x000fe2000000140d */
[----:B------:R-:W-:Y:S02]  /*a2e0*/  IMAD R17, R8, R40, R17 ;  /* 0x0000002808117224 */ /* 0x000fe400078e0211 */
[----:B------:R-:W-:Y:S02]  /*a2f0*/  IMAD.MOV.U32 R0, RZ, RZ, R57 ;  /* 0x000000ffff007224 */ /* 0x000fe400078e0039 */
[----:B------:R-:W-:Y:S01]  /*a300*/  IMAD R29, R38, R34, RZ ;  /* 0x00000022261d7224 */ /* 0x000fe200078e02ff */
[----:B------:R-:W-:Y:S01]  /*a310*/  I2IP.S8.S32.SAT R34, R4, R3, R5 ;  /* 0x0000000304227239 */ /* 0x000fe20000001405 */
[-C--:B------:R-:W-:Y:S01]  /*a320*/  IMAD R18, R41, R40.reuse, R18 ;  /* 0x0000002829127224 */ /* 0x080fe200078e0212 */
[----:B------:R-:W-:Y:S01]  /*a330*/  SHF.R.S32.HI R3, RZ, 0x18, R55 ;  /* 0x00000018ff037819 */ /* 0x000fe20000011437 */
[----:B------:R-:W-:Y:S01]  /*a340*/  IMAD R19, R0, R40, R19 ;  /* 0x0000002800137224 */ /* 0x000fe200078e0213 */
[----:B------:R-:W-:Y:S01]  /*a350*/  MOV R0, R54 ;  /* 0x0000003600007202 */ /* 0x000fe20000000f00 */
[----:B------:R1:W-:Y:S01]  /*a360*/  STS.128 [R74+UR43+0x5300], R32 ;  /* 0x005300204a007988 */ /* 0x0003e20008000c2b */
        /* <DEDUP_REMOVED lines=8> */
[----:B------:R-:W-:Y:S01]  /*a3f0*/  I2IP.S8.S32.SAT R16, R16, R15, R17 ;  /* 0x0000000f10107239 */ /* 0x000fe20000001411 */
[-C--:B------:R-:W-:Y:S01]  /*a400*/  IMAD R23, R0, R40.reuse, R23 ;  /* 0x0000002800177224 */ /* 0x080fe200078e0217 */
[----:B------:R-:W-:Y:S01]  /*a410*/  SHF.R.S32.HI R0, RZ, 0x18, R52 ;  /* 0x00000018ff007819 */ /* 0x000fe20000011434 */
[----:B------:R-:W-:Y:S01]  /*a420*/  IMAD R24, R2, R40, R24 ;  /* 0x0000002802187224 */ /* 0x000fe200078e0218 */
[----:B------:R-:W-:Y:S01]  /*a430*/  MOV R2, R50 ;  /* 0x0000003200027202 */ /* 0x000fe20000000f00 */
[----:B------:R-:W-:Y:S01]  /*a440*/  IMAD R26, R38, R31, RZ ;  /* 0x0000001f261a7224 */ /* 0x000fe200078e02ff */
[----:B------:R-:W-:Y:S01]  /*a450*/  I2IP.S8.S32.SAT R17, R22, R21, RZ ;  /* 0x0000001516117239 */ /* 0x000fe200000014ff */
[-C--:B------:R-:W-:Y:S02]  /*a460*/  IMAD R25, R0, R40.reuse, R25 ;  /* 0x0000002800197224 */ /* 0x080fe400078e0219 */
[-C--:B------:R-:W-:Y:S01]  /*a470*/  IMAD R26, R43, R40.reuse, R26 ;  /* 0x000000282b1a7224 */ /* 0x080fe200078e021a */
[----:B------:R-:W-:Y:S01]  /*a480*/  I2IP.S8.S32.SAT R17, R20, R19, R17 ;  /* 0x0000001314117239 */ /* 0x000fe20000001411 */
[-C--:B------:R-:W-:Y:S02]  /*a490*/  IMAD R27, R2, R40.reuse, R27 ;  /* 0x00000028021b7224 */ /* 0x080fe400078e021b */
[-C--:B------:R-:W-:Y:S01]  /*a4a0*/  IMAD R28, R3, R40.reuse, R28 ;  /* 0x00000028031c7224 */ /* 0x080fe200078e021c */
[----:B------:R-:W-:Y:S01]  /*a4b0*/  I2IP.S8.S32.SAT R18, R26, R25, RZ ;  /* 0x000000191a127239 */ /* 0x000fe200000014ff */
[-C--:B------:R-:W-:Y:S02]  /*a4c0*/  IMAD R29, R4, R40.reuse, R29 ;  /* 0x00000028041d7224 */ /* 0x080fe400078e021d */
[----:B------:R-:W-:Y:S01]  /*a4d0*/  IMAD R30, R47, R40, R30 ;  /* 0x000000282f1e7224 */ /* 0x000fe200078e021e */
[----:B------:R-:W-:Y:S04]  /*a4e0*/  I2IP.S8.S32.SAT R18, R24, R23, R18 ;  /* 0x0000001718127239 */ /* 0x000fe80000001412 */
        /* <DEDUP_REMOVED lines=26> */
.L_x_154:
[----:B------:R-:W-:Y:S05]  /*a690*/  BSYNC.RECONVERGENT B0 ;  /* 0x0000000000007941 */ /* 0x000fea0003800200 */
.L_x_153:
[----:B------:R-:W-:Y:S01]  /*a6a0*/  R2UR UR4, R78 ;  /* 0x000000004e0472ca */ /* 0x000fe200000e0000 */
[----:B------:R-:W-:Y:S01]  /*a6b0*/  BAR.SYNC.DEFER_BLOCKING 0x1, 0x80 ;  /* 0x0042000000007b1d */ /* 0x000fe20000010000 */
[----:B------:R-:W-:Y:S01]  /*a6c0*/  ISETP.NE.AND P0, PT, R81, 0x2, PT ;  /* 0x000000025100780c */ /* 0x000fe20003f05270 */
[----:B------:R-:W-:Y:S01]  /*a6d0*/  UISETP.NE.AND UP0, UPT, UR44, URZ, UPT ;  /* 0x000000ff2c00728c */ /* 0x000fe2000bf05270 */
[----:B------:R-:W-:Y:S01]  /*a6e0*/  ISETP.NE.AND P1, PT, R36, 0x4, PT ;  /* 0x000000042400780c */ /* 0x000fe20003f25270 */
[----:B------:R-:W-:Y:S01]  /*a6f0*/  UIADD3 UR30, UPT, UPT, UR38, UR63, URZ ;  /* 0x0000003f261e7290 */ /* 0x000fe2000fffe0ff */
[----:B------:R-:W-:Y:S02]  /*a700*/  SEL R2, RZ, 0x1, P0 ;  /* 0x00000001ff027807 */ /* 0x000fe40000000000 */
[----:B------:R-:W-:Y:S02]  /*a710*/  SEL R0, RZ, 0x1, P1 ;  /* 0x00000001ff007807 */ /* 0x000fe40000800000 */
[----:B------:R-:W-:Y:S02]  /*a720*/  LOP3.LUT R84, R84, R2, RZ, 0x3c, !PT ;  /* 0x0000000254547212 */ /* 0x000fe400078e3cff */
[----:B------:R-:W-:Y:S01]  /*a730*/  LOP3.LUT R85, R85, R0, RZ, 0x3c, !PT ;  /* 0x0000000055557212 */ /* 0x000fe200078e3cff */
[----:B------:R-:W-:Y:S01]  /*a740*/  UIADD3 UR31, UPT, UPT, UR37, UR4, URZ ;  /* 0x00000004251f7290 */ /* 0x000fe2000fffe0ff */
[----:B------:R-:W-:Y:S02]  /*a750*/  SEL R81, R81, RZ, P0 ;  /* 0x000000ff51517207 */ /* 0x000fe40000000000 */
[----:B------:R-:W-:Y:S01]  /*a760*/  SEL R36, R36, RZ, P1 ;  /* 0x000000ff24247207 */ /* 0x000fe20000800000 */
[----:B------:R-:W-:Y:S01]  /*a770*/  UMOV UR36, UR59 ;  /* 0x0000003b00247c82 */ /* 0x000fe20008000000 */
[----:B------:R-:W-:Y:S07]  /*a780*/  BRA.U UP0, `(.L_x_155) ;  /* 0xffffffb900887547 */ /* 0x000fee000b83ffff */
[----:B------:R-:W-:Y:S05]  /*a790*/  EXIT ;  /* 0x000000000000794d */ /* 0x000fea0003800000 */
.L_x_25:
[----:B---3--:R3:W4:Y:S02]  /*a7a0*/  SYNCS.PHASECHK.TRANS64.TRYWAIT P0, [R0+URZ+0x1c0], R2 ;  /* 0x0001c002000075a7 */ /* 0x00872400080011ff */
[----:B----4-:R-:W-:Y:S05]  /*a7b0*/  @!P0 NANOSLEEP.SYNCS 0x989680 ;  /* 0x009896800000895d */ /* 0x010fea0003900000 */
[----:B------:R-:W4:Y:S02]  /*a7c0*/  @!P0 SYNCS.PHASECHK.TRANS64 P0, [R0+URZ+0x1c0], R2 ;  /* 0x0001c002000085a7 */ /* 0x000f2400080010ff */
[----:B----4-:R-:W-:Y:S05]  /*a7d0*/  @!P0 BRA `(.L_x_25) ;  /* 0xfffffffc00f08947 */ /* 0x010fea000383ffff */
[----:B------:R-:W-:Y:S05]  /*a7e0*/  BRA `(.L_x_156) ;  /* 0xffffff7000f87947 */ /* 0x000fea000383ffff */
.L_x_28:
[----:B--2---:R-:W-:-:S07]  /*a7f0*/  MOV R0, UR33 ;  /* 0x0000002100007c02 */ /* 0x004fce0008000f00 */
.L_x_157:
[----:B--2---:R2:W3:Y:S02]  /*a800*/  SYNCS.PHASECHK.TRANS64.TRYWAIT P0, [R0+URZ+0x80], R3 ;  /* 0x00008003000075a7 */ /* 0x0044e400080011ff */
[----:B---3--:R-:W-:Y:S05]  /*a810*/  @!P0 NANOSLEEP.SYNCS 0x989680 ;  /* 0x009896800000895d */ /* 0x008fea0003900000 */
[----:B------:R-:W3:Y:S02]  /*a820*/  @!P0 SYNCS.PHASECHK.TRANS64 P0, [R0+URZ+0x80], R3 ;  /* 0x00008003000085a7 */ /* 0x000ee400080010ff */
[----:B---3--:R-:W-:Y:S05]  /*a830*/  @!P0 BRA `(.L_x_157) ;  /* 0xfffffffc00f08947 */ /* 0x008fea000383ffff */
[----:B------:R-:W-:Y:S05]  /*a840*/  BRA `(.L_x_27) ;  /* 0xffffff7400507947 */ /* 0x000fea000383ffff */
.L_x_35:
[----:B-1----:R-:W-:-:S07]  /*a850*/  MOV R0, UR17 ;  /* 0x0000001100007c02 */ /* 0x002fce0008000f00 */
.L_x_158:
[----:B-1----:R1:W2:Y:S02]  /*a860*/  SYNCS.PHASECHK.TRANS64.TRYWAIT P0, [R0+URZ+0x80], R3 ;  /* 0x00008003000075a7 */ /* 0x0022a400080011ff */
[----:B--2---:R-:W-:Y:S05]  /*a870*/  @!P0 NANOSLEEP.SYNCS 0x989680 ;  /* 0x009896800000895d */ /* 0x004fea0003900000 */
[----:B------:R-:W2:Y:S02]  /*a880*/  @!P0 SYNCS.PHASECHK.TRANS64 P0, [R0+URZ+0x80], R3 ;  /* 0x00008003000085a7 */ /* 0x000ea400080010ff */
[----:B--2---:R-:W-:Y:S05]  /*a890*/  @!P0 BRA `(.L_x_158) ;  /* 0xfffffffc00f08947 */ /* 0x004fea000383ffff */
[----:B------:R-:W-:Y:S05]  /*a8a0*/  BRA `(.L_x_34) ;  /* 0xffffff7800107947 */ /* 0x000fea000383ffff */
.L_x_40:
[----:B-1----:R1:W2:Y:S02]  /*a8b0*/  SYNCS.PHASECHK.TRANS64.TRYWAIT P0, [R3+URZ+0x150], R0 ;  /* 0x00015000030075a7 */ /* 0x0022a400080011ff */
[----:B--2---:R-:W-:Y:S05]  /*a8c0*/  @!P0 NANOSLEEP.SYNCS 0x989680 ;  /* 0x009896800000895d */ /* 0x004fea0003900000 */
[----:B------:R-:W2:Y:S02]  /*a8d0*/  @!P0 SYNCS.PHASECHK.TRANS64 P0, [R3+URZ+0x150], R0 ;  /* 0x00015000030085a7 */ /* 0x000ea400080010ff */
[----:B--2---:R-:W-:Y:S05]  /*a8e0*/  @!P0 BRA `(.L_x_40) ;  /* 0xfffffffc00f08947 */ /* 0x004fea000383ffff */
[----:B------:R-:W-:Y:S05]  /*a8f0*/  BRA `(.L_x_159) ;  /* 0xffffff7800b87947 */ /* 0x000fea000383ffff */
.L_x_44:
[----:B------:R-:W-:-:S07]  /*a900*/  MOV R0, UR4 ;  /* 0x0000000400007c02 */ /* 0x000fce0008000f00 */
.L_x_160:
[----:B-1----:R1:W2:Y:S02]  /*a910*/  SYNCS.PHASECHK.TRANS64.TRYWAIT P0, [R0+URZ], R2 ;  /* 0x00000002000075a7 */ /* 0x0022a400080011ff */
[----:B--2---:R-:W-:Y:S05]  /*a920*/  @!P0 NANOSLEEP.SYNCS 0x989680 ;  /* 0x009896800000895d */ /* 0x004fea0003900000 */
[----:B------:R-:W2:Y:S02]  /*a930*/  @!P0 SYNCS.PHASECHK.TRANS64 P0, [R0+URZ], R2 ;  /* 0x00000002000085a7 */ /* 0x000ea400080010ff */
[----:B--2---:R-:W-:Y:S05]  /*a940*/  @!P0 BRA `(.L_x_160) ;  /* 0xfffffffc00f08947 */ /* 0x004fea000383ffff */
[----:B------:R-:W-:Y:S05]  /*a950*/  BRA `(.L_x_161) ;  /* 0xffffff8000607947 */ /* 0x000fea000383ffff */
.L_x_45:
[----:B------:R-:W-:-:S07]  /*a960*/  MOV R0, UR5 ;  /* 0x0000000500007c02 */ /* 0x000fce0008000f00 */
.L_x_162:
[----:B-1----:R1:W2:Y:S02]  /*a970*/  SYNCS.PHASECHK.TRANS64.TRYWAIT P0, [R0+URZ], R3 ;  /* 0x00000003000075a7 */ /* 0x0022a400080011ff */
[----:B--2---:R-:W-:Y:S05]  /*a980*/  @!P0 NANOSLEEP.SYNCS 0x989680 ;  /* 0x009896800000895d */ /* 0x004fea0003900000 */
[----:B------:R-:W2:Y:S02]  /*a990*/  @!P0 SYNCS.PHASECHK.TRANS64 P0, [R0+URZ], R3 ;  /* 0x00000003000085a7 */ /* 0x000ea400080010ff */
[----:B--2---:R-:W-:Y:S05]  /*a9a0*/  @!P0 BRA `(.L_x_162) ;  /* 0xfffffffc00f08947 */ /* 0x004fea000383ffff */
[----:B------:R-:W-:Y:S05]  /*a9b0*/  BRA `(.L_x_163) ;  /* 0xffffff80006c7947 */ /* 0x000fea000383ffff */
.L_x_46:
[----:B------:R-:W-:-:S07]  /*a9c0*/  MOV R0, UR5 ;  /* 0x0000000500007c02 */ /* 0x000fce0008000f00 */
.L_x_164:
[----:B-1----:R1:W2:Y:S02]  /*a9d0*/  SYNCS.PHASECHK.TRANS64.TRYWAIT P0, [R0+URZ], R3 ;  /* 0x00000003000075a7 */ /* 0x0022a400080011ff */
[----:B--2---:R-:W-:Y:S05]  /*a9e0*/  @!P0 NANOSLEEP.SYNCS 0x989680 ;  /* 0x009896800000895d */ /* 0x004fea0003900000 */
[----:B------:R-:W2:Y:S02]  /*a9f0*/  @!P0 SYNCS.PHASECHK.TRANS64 P0, [R0+URZ], R3 ;  /* 0x00000003000085a7 */ /* 0x000ea400080010ff */
[----:B--2---:R-:W-:Y:S05]  /*aa00*/  @!P0 BRA `(.L_x_164) ;  /* 0xfffffffc00f08947 */ /* 0x004fea000383ffff */
[----:B------:R-:W-:Y:S05]  /*aa10*/  BRA `(.L_x_165) ;  /* 0xffffff8000787947 */ /* 0x000fea000383ffff */
.L_x_47:
[----:B------:R-:W-:-:S07]  /*aa20*/  MOV R0, UR5 ;  /* 0x0000000500007c02 */ /* 0x000fce0008000f00 */
.L_x_166:
[----:B-1----:R1:W2:Y:S02]  /*aa30*/  SYNCS.PHASECHK.TRANS64.TRYWAIT P0, [R0+URZ], R3 ;  /* 0x00000003000075a7 */ /* 0x0022a400080011ff */
[----:B--2---:R-:W-:Y:S05]  /*aa40*/  @!P0 NANOSLEEP.SYNCS 0x989680 ;  /* 0x009896800000895d */ /* 0x004fea0003900000 */
[----:B------:R-:W2:Y:S02]  /*aa50*/  @!P0 SYNCS.PHASECHK.TRANS64 P0, [R0+URZ], R3 ;  /* 0x00000003000085a7 */ /* 0x000ea400080010ff */
[----:B--2---:R-:W-:Y:S05]  /*aa60*/  @!P0 BRA `(.L_x_166) ;  /* 0xfffffffc00f08947 */ /* 0x004fea000383ffff */
[----:B------:R-:W-:Y:S05]  /*aa70*/  BRA `(.L_x_167) ;  /* 0xffffff8000847947 */ /* 0x000fea000383ffff */
.L_x_48:
[----:B------:R-:W-:-:S07]  /*aa80*/  MOV R0, UR5 ;  /* 0x0000000500007c02 */ /* 0x000fce0008000f00 */
.L_x_168:
[----:B-1----:R1:W2:Y:S02]  /*aa90*/  SYNCS.PHASECHK.TRANS64.TRYWAIT P0, [R0+URZ], R3 ;  /* 0x00000003000075a7 */ /* 0x0022a400080011ff */
[----:B--2---:R-:W-:Y:S05]  /*aaa0*/  @!P0 NANOSLEEP.SYNCS 0x989680 ;  /* 0x009896800000895d */ /* 0x004fea0003900000 */
[----:B------:R-:W2:Y:S02]  /*aab0*/  @!P0 SYNCS.PHASECHK.TRANS64 P0, [R0+URZ], R3 ;  /* 0x00000003000085a7 */ /* 0x000ea400080010ff */
[----:B--2---:R-:W-:Y:S05]  /*aac0*/  @!P0 BRA `(.L_x_168) ;  /* 0xfffffffc00f08947 */ /* 0x004fea000383ffff */
[----:B------:R-:W-:Y:S05]  /*aad0*/  BRA `(.L_x_169) ;  /* 0xffffff8000907947 */ /* 0x000fea000383ffff */
.L_x_49:
[----:B------:R-:W-:-:S07]  /*aae0*/  MOV R0, UR5 ;  /* 0x0000000500007c02 */ /* 0x000fce0008000f00 */
.L_x_170:
[----:B-1----:R1:W2:Y:S02]  /*aaf0*/  SYNCS.PHASECHK.TRANS64.TRYWAIT P0, [R0+URZ], R3 ;  /* 0x00000003000075a7 */ /* 0x0022a400080011ff */
[----:B--2---:R-:W-:Y:S05]  /*ab00*/  @!P0 NANOSLEEP.SYNCS 0x989680 ;  /* 0x009896800000895d */ /* 0x004fea0003900000 */
[----:B------:R-:W2:Y:S02]  /*ab10*/  @!P0 SYNCS.PHASECHK.TRANS64 P0, [R0+URZ], R3 ;  /* 0x00000003000085a7 */ /* 0x000ea400080010ff */
[----:B--2---:R-:W-:Y:S05]  /*ab20*/  @!P0 BRA `(.L_x_170) ;  /* 0xfffffffc00f08947 */ /* 0x004fea000383ffff */
[----:B------:R-:W-:Y:S05]  /*ab30*/  BRA `(.L_x_171) ;  /* 0xffffff80009c7947 */ /* 0x000fea000383ffff */
.L_x_50:
[----:B------:R-:W-:-:S07]  /*ab40*/  MOV R0, UR5 ;  /* 0x0000000500007c02 */ /* 0x000fce0008000f00 */
.L_x_172:
[----:B-1----:R1:W2:Y:S02]  /*ab50*/  SYNCS.PHASECHK.TRANS64.TRYWAIT P0, [R0+URZ], R3 ;  /* 0x00000003000075a7 */ /* 0x0022a400080011ff */
[----:B--2---:R-:W-:Y:S05]  /*ab60*/  @!P0 NANOSLEEP.SYNCS 0x989680 ;  /* 0x009896800000895d */ /* 0x004fea0003900000 */
[----:B------:R-:W2:Y:S02]  /*ab70*/  @!P0 SYNCS.PHASECHK.TRANS64 P0, [R0+URZ], R3 ;  /* 0x00000003000085a7 */ /* 0x000ea400080010ff */
[----:B--2---:R-:W-:Y:S05]  /*ab80*/  @!P0 BRA `(.L_x_172) ;  /* 0xfffffffc00f08947 */ /* 0x004fea000383ffff */
[----:B------:R-:W-:Y:S05]  /*ab90*/  BRA `(.L_x_173) ;  /* 0xffffff8000a87947 */ /* 0x000fea000383ffff */
.L_x_51:
[----:B------:R-:W-:-:S07]  /*aba0*/  MOV R0, UR5 ;  /* 0x0000000500007c02 */ /* 0x000fce0008000f00 */
.L_x_174:
[----:B-1----:R1:W2:Y:S02]  /*abb0*/  SYNCS.PHASECHK.TRANS64.TRYWAIT P0, [R0+URZ], R3 ;  /* 0x00000003000075a7 */ /* 0x0022a400080011ff */
[----:B--2---:R-:W-:Y:S05]  /*abc0*/  @!P0 NANOSLEEP.SYNCS 0x989680 ;  /* 0x009896800000895d */ /* 0x004fea0003900000 */
[----:B------:R-:W2:Y:S02]  /*abd0*/  @!P0 SYNCS.PHASECHK.TRANS64 P0, [R0+URZ], R3 ;  /* 0x00000003000085a7 */ /* 0x000ea400080010ff */
[----:B--2---:R-:W-:Y:S05]  /*abe0*/  @!P0 BRA `(.L_x_174) ;  /* 0xfffffffc00f08947 */ /* 0x004fea000383ffff */
[----:B------:R-:W-:Y:S05]  /*abf0*/  BRA `(.L_x_175) ;  /* 0xffffff8000b47947 */ /* 0x000fea000383ffff */
.L_x_52:
[----:B------:R-:W-:-:S07]  /*ac00*/  MOV R0, UR5 ;  /* 0x0000000500007c02 */ /* 0x000fce0008000f00 */
.L_x_176:
[----:B-1----:R1:W2:Y:S02]  /*ac10*/  SYNCS.PHASECHK.TRANS64.TRYWAIT P0, [R0+URZ], R3 ;  /* 0x00000003000075a7 */ /* 0x0022a400080011ff */
[----:B--2---:R-:W-:Y:S05]  /*ac20*/  @!P0 NANOSLEEP.SYNCS 0x989680 ;  /* 0x009896800000895d */ /* 0x004fea0003900000 */
[----:B------:R-:W2:Y:S02]  /*ac30*/  @!P0 SYNCS.PHASECHK.TRANS64 P0, [R0+URZ], R3 ;  /* 0x00000003000085a7 */ /* 0x000ea400080010ff */
[----:B--2---:R-:W-:Y:S05]  /*ac40*/  @!P0 BRA `(.L_x_176) ;  /* 0xfffffffc00f08947 */ /* 0x004fea000383ffff */
[----:B------:R-:W-:Y:S05]  /*ac50*/  BRA `(.L_x_177) ;  /* 0xffffff8000c07947 */ /* 0x000fea000383ffff */
.L_x_53:
[----:B------:R-:W-:-:S07]  /*ac60*/  MOV R0, UR5 ;  /* 0x0000000500007c02 */ /* 0x000fce0008000f00 */
.L_x_178:
[----:B-1----:R1:W2:Y:S02]  /*ac70*/  SYNCS.PHASECHK.TRANS64.TRYWAIT P0, [R0+URZ], R3 ;  /* 0x00000003000075a7 */ /* 0x0022a400080011ff */
[----:B--2---:R-:W-:Y:S05]  /*ac80*/  @!P0 NANOSLEEP.SYNCS 0x989680 ;  /* 0x009896800000895d */ /* 0x004fea0003900000 */
[----:B------:R-:W2:Y:S02]  /*ac90*/  @!P0 SYNCS.PHASECHK.TRANS64 P0, [R0+URZ], R3 ;  /* 0x00000003000085a7 */ /* 0x000ea400080010ff */
[----:B--2---:R-:W-:Y:S05]  /*aca0*/  @!P0 BRA `(.L_x_178) ;  /* 0xfffffffc00f08947 */ /* 0x004fea000383ffff */
[----:B------:R-:W-:Y:S05]  /*acb0*/  BRA `(.L_x_179) ;  /* 0xffffff8000cc7947 */ /* 0x000fea000383ffff */
.L_x_54:
[----:B------:R-:W-:-:S07]  /*acc0*/  MOV R0, UR5 ;  /* 0x0000000500007c02 */ /* 0x000fce0008000f00 */
.L_x_180:
[----:B-1----:R1:W2:Y:S02]  /*acd0*/  SYNCS.PHASECHK.TRANS64.TRYWAIT P0, [R0+URZ], R3 ;  /* 0x00000003000075a7 */ /* 0x0022a400080011ff */
[----:B--2---:R-:W-:Y:S05]  /*ace0*/  @!P0 NANOSLEEP.SYNCS 0x989680 ;  /* 0x009896800000895d */ /* 0x004fea0003900000 */
[----:B------:R-:W2:Y:S02]  /*acf0*/  @!P0 SYNCS.PHASECHK.TRANS64 P0, [R0+URZ], R3 ;  /* 0x00000003000085a7 */ /* 0x000ea400080010ff */
[----:B--2---:R-:W-:Y:S05]  /*ad00*/  @!P0 BRA `(.L_x_180) ;  /* 0xfffffffc00f08947 */ /* 0x004fea000383ffff */
[----:B------:R-:W-:Y:S05]  /*ad10*/  BRA `(.L_x_181) ;  /* 0xffffff8000d87947 */ /* 0x000fea000383ffff */
.L_x_55:
[----:B------:R-:W-:-:S07]  /*ad20*/  MOV R0, UR5 ;  /* 0x0000000500007c02 */ /* 0x000fce0008000f00 */
.L_x_182:
[----:B-1----:R1:W2:Y:S02]  /*ad30*/  SYNCS.PHASECHK.TRANS64.TRYWAIT P0, [R0+URZ], R3 ;  /* 0x00000003000075a7 */ /* 0x0022a400080011ff */
[----:B--2---:R-:W-:Y:S05]  /*ad40*/  @!P0 NANOSLEEP.SYNCS 0x989680 ;  /* 0x009896800000895d */ /* 0x004fea0003900000 */
[----:B------:R-:W2:Y:S02]  /*ad50*/  @!P0 SYNCS.PHASECHK.TRANS64 P0, [R0+URZ], R3 ;  /* 0x00000003000085a7 */ /* 0x000ea400080010ff */
[----:B--2---:R-:W-:Y:S05]  /*ad60*/  @!P0 BRA `(.L_x_182) ;  /* 0xfffffffc00f08947 */ /* 0x004fea000383ffff */
[----:B------:R-:W-:Y:S05]  /*ad70*/  BRA `(.L_x_183) ;  /* 0xffffff8000e47947 */ /* 0x000fea000383ffff */
.L_x_56:
[----:B------:R-:W-:-:S07]  /*ad80*/  MOV R0, UR5 ;  /* 0x0000000500007c02 */ /* 0x000fce0008000f00 */
.L_x_184:
[----:B-1----:R1:W2:Y:S02]  /*ad90*/  SYNCS.PHASECHK.TRANS64.TRYWAIT P0, [R0+URZ], R3 ;  /* 0x00000003000075a7 */ /* 0x0022a400080011ff */
[----:B--2---:R-:W-:Y:S05]  /*ada0*/  @!P0 NANOSLEEP.SYNCS 0x989680 ;  /* 0x009896800000895d */ /* 0x004fea0003900000 */
[----:B------:R-:W2:Y:S02]  /*adb0*/  @!P0 SYNCS.PHASECHK.TRANS64 P0, [R0+URZ], R3 ;  /* 0x00000003000085a7 */ /* 0x000ea400080010ff */
[----:B--2---:R-:W-:Y:S05]  /*adc0*/  @!P0 BRA `(.L_x_184) ;  /* 0xfffffffc00f08947 */ /* 0x004fea000383ffff */
[----:B------:R-:W-:Y:S05]  /*add0*/  BRA `(.L_x_185) ;  /* 0xffffff8000f07947 */ /* 0x000fea000383ffff */
.L_x_57:
[----:B------:R-:W-:-:S07]  /*ade0*/  MOV R0, UR5 ;  /* 0x0000000500007c02 */ /* 0x000fce0008000f00 */
.L_x_186:
[----:B-1----:R1:W2:Y:S02]  /*adf0*/  SYNCS.PHASECHK.TRANS64.TRYWAIT P0, [R0+URZ], R3 ;  /* 0x00000003000075a7 */ /* 0x0022a400080011ff */
[----:B--2---:R-:W-:Y:S05]  /*ae00*/  @!P0 NANOSLEEP.SYNCS 0x989680 ;  /* 0x009896800000895d */ /* 0x004fea0003900000 */
[----:B------:R-:W2:Y:S02]  /*ae10*/  @!P0 SYNCS.PHASECHK.TRANS64 P0, [R0+URZ], R3 ;  /* 0x00000003000085a7 */ /* 0x000ea400080010ff */
[----:B--2---:R-:W-:Y:S05]  /*ae20*/  @!P0 BRA `(.L_x_186) ;  /* 0xfffffffc00f08947 */ /* 0x004fea000383ffff */
[----:B------:R-:W-:Y:S05]  /*ae30*/  BRA `(.L_x_187) ;  /* 0xffffff8000fc7947 */ /* 0x000fea000383ffff */
.L_x_58:
[----:B------:R-:W-:-:S07]  /*ae40*/  MOV R0, UR5 ;  /* 0x0000000500007c02 */ /* 0x000fce0008000f00 */
.L_x_188:
[----:B-1----:R1:W2:Y:S02]  /*ae50*/  SYNCS.PHASECHK.TRANS64.TRYWAIT P0, [R0+URZ], R3 ;  /* 0x00000003000075a7 */ /* 0x0022a400080011ff */
[----:B--2---:R-:W-:Y:S05]  /*ae60*/  @!P0 NANOSLEEP.SYNCS 0x989680 ;  /* 0x009896800000895d */ /* 0x004fea0003900000 */
[----:B------:R-:W2:Y:S02]  /*ae70*/  @!P0 SYNCS.PHASECHK.TRANS64 P0, [R0+URZ], R3 ;  /* 0x00000003000085a7 */ /* 0x000ea400080010ff */
[----:B--2---:R-:W-:Y:S05]  /*ae80*/  @!P0 BRA `(.L_x_188) ;  /* 0xfffffffc00f08947 */ /* 0x004fea000383ffff */
[----:B------:R-:W-:Y:S05]  /*ae90*/  BRA `(.L_x_189) ;  /* 0xffffff8400087947 */ /* 0x000fea000383ffff */
.L_x_61:
[----:B--2---:R2:W3:Y:S02]  /*aea0*/  SYNCS.PHASECHK.TRANS64.TRYWAIT P0, [R2+URZ+0x1b0], R4 ;  /* 0x0001b004020075a7 */ /* 0x0044e400080011ff */
[----:B---3--:R-:W-:Y:S05]  /*aeb0*/  @!P0 NANOSLEEP.SYNCS 0x989680 ;  /* 0x009896800000895d */ /* 0x008fea0003900000 */
[----:B------:R-:W3:Y:S02]  /*aec0*/  @!P0 SYNCS.PHASECHK.TRANS64 P0, [R2+URZ+0x1b0], R4 ;  /* 0x0001b004020085a7 */ /* 0x000ee400080010ff */
[----:B---3--:R-:W-:Y:S05]  /*aed0*/  @!P0 BRA `(.L_x_61) ;  /* 0xfffffffc00f08947 */ /* 0x008fea000383ffff */
[----:B------:R-:W-:Y:S05]  /*aee0*/  BRA `(.L_x_190) ;  /* 0xffffff8400647947 */ /* 0x000fea000383ffff */
.L_x_62:
[----:B------:R-:W-:-:S07]  /*aef0*/  MOV R2, UR4 ;  /* 0x0000000400027c02 */ /* 0x000fce0008000f00 */
.L_x_191:
[----:B--2---:R2:W3:Y:S02]  /*af00*/  SYNCS.PHASECHK.TRANS64.TRYWAIT P0, [R2+URZ+0x160], R5 ;  /* 0x00016005020075a7 */ /* 0x0044e400080011ff */
[----:B---3--:R-:W-:Y:S05]  /*af10*/  @!P0 NANOSLEEP.SYNCS 0x989680 ;  /* 0x009896800000895d */ /* 0x008fea0003900000 */
[----:B------:R-:W3:Y:S02]  /*af20*/  @!P0 SYNCS.PHASECHK.TRANS64 P0, [R2+URZ+0x160], R5 ;  /* 0x00016005020085a7 */ /* 0x000ee400080010ff */
[----:B---3--:R-:W-:Y:S05]  /*af30*/  @!P0 BRA `(.L_x_191) ;  /* 0xfffffffc00f08947 */ /* 0x008fea000383ffff */
[----:B------:R-:W-:Y:S05]  /*af40*/  BRA `(.L_x_192) ;  /* 0xffffff8400747947 */ /* 0x000fea000383ffff */
.L_x_63:
[----:B--2---:R2:W3:Y:S02]  /*af50*/  SYNCS.PHASECHK.TRANS64.TRYWAIT P1, [R2+URZ+0x150], R4 ;  /* 0x00015004020075a7 */ /* 0x0044e400080211ff */
[----:B---3--:R-:W-:Y:S05]  /*af60*/  @!P1 NANOSLEEP.SYNCS 0x989680 ;  /* 0x009896800000995d */ /* 0x008fea0003900000 */
[----:B------:R-:W3:Y:S02]  /*af70*/  @!P1 SYNCS.PHASECHK.TRANS64 P1, [R2+URZ+0x150], R4 ;  /* 0x00015004020095a7 */ /* 0x000ee400080210ff */
[----:B---3--:R-:W-:Y:S05]  /*af80*/  @!P1 BRA `(.L_x_63) ;  /* 0xfffffffc00f09947 */ /* 0x008fea000383ffff */
[----:B------:R-:W-:Y:S05]  /*af90*/  BRA `(.L_x_193) ;  /* 0xffffff8400a47947 */ /* 0x000fea000383ffff */
.L_x_66:
[----:B------:R-:W-:-:S07]  /*afa0*/  MOV R0, UR4 ;  /* 0x0000000400007c02 */ /* 0x000fce0008000f00 */
.L_x_194:
[----:B--2---:R2:W3:Y:S02]  /*afb0*/  SYNCS.PHASECHK.TRANS64.TRYWAIT P0, [R0+URZ+0x160], R2 ;  /* 0x00016002000075a7 */ /* 0x0044e400080011ff */
[----:B---3--:R-:W-:Y:S05]  /*afc0*/  @!P0 NANOSLEEP.SYNCS 0x989680 ;  /* 0x009896800000895d */ /* 0x008fea0003900000 */
[----:B------:R-:W3:Y:S02]  /*afd0*/  @!P0 SYNCS.PHASECHK.TRANS64 P0, [R0+URZ+0x160], R2 ;  /* 0x00016002000085a7 */ /* 0x000ee400080010ff */
[----:B---3--:R-:W-:Y:S05]  /*afe0*/  @!P0 BRA `(.L_x_194) ;  /* 0xfffffffc00f08947 */ /* 0x008fea000383ffff */
[----:B------:R-:W-:Y:S05]  /*aff0*/  BRA `(.L_x_65) ;  /* 0xffffff8400f87947 */ /* 0x000fea000383ffff */
.L_x_75:
[----:B--2---:R-:W-:-:S04]  /*b000*/  MOV R5, UR5 ;  /* 0x0000000500057c02 */ /* 0x004fc80008000f00 */
[----:B------:R2:W3:Y:S03]  /*b010*/  SYNCS.PHASECHK.TRANS64.TRYWAIT P0, [R5+URZ+0x8], R6 ;  /* 0x00000806050075a7 */ /* 0x0004e600080011ff */
[----:B---3--:R-:W-:Y:S05]  /*b020*/  @!P0 NANOSLEEP.SYNCS 0x989680 ;  /* 0x009896800000895d */ /* 0x008fea0003900000 */
[----:B------:R-:W3:Y:S02]  /*b030*/  @!P0 SYNCS.PHASECHK.TRANS64 P0, [R5+URZ+0x8], R6 ;  /* 0x00000806050085a7 */ /* 0x000ee400080010ff */
[----:B---3--:R-:W-:Y:S05]  /*b040*/  @!P0 BRA `(.L_x_75) ;  /* 0xfffffffc00ec8947 */ /* 0x008fea000383ffff */
[----:B------:R-:W-:Y:S05]  /*b050*/  BRA `(.L_x_74) ;  /* 0xffffff8800ac7947 */ /* 0x000fea000383ffff */
.L_x_77:
[----:B------:R-:W-:Y:S01]  /*b060*/  BSSY B0, `(.L_x_195) ;  /* 0x0000006000007945 */ /* 0x000fe20003800000 */
[----:B------:R-:W-:-:S07]  /*b070*/  MOV R15, 0xffffffff ;  /* 0xffffffff000f7802 */ /* 0x000fce0000000f00 */
[----:B-12--5:R-:W-:Y:S05]  /*b080*/  WARPSYNC.COLLECTIVE R15, `(.L_x_196) ;  /* 0x000000000f0c7348 */ /* 0x026fea0003c00000 */
[----:B------:R-:W-:Y:S02]  /*b090*/  ELECT P6, UR79, PT ;  /* 0x00000000004f782f */ /* 0x000fe400038c0000 */
[----:B------:R-:W-:Y:S01]  /*b0a0*/  MOV R14, UR79 ;  /* 0x0000004f000e7c02 */ /* 0x000fe20008000f00 */
[----:B-12--5:R-:W-:Y:S10]  /*b0b0*/  ENDCOLLECTIVE ;  /* 0x000000000000791b */ /* 0x026ff40003800000 */
.L_x_196:
[----:B------:R-:W-:Y:S05]  /*b0c0*/  BSYNC B0 ;  /* 0x0000000000007941 */ /* 0x000fea0003800000 */
.L_x_195:
[----:B------:R-:W-:Y:S05]  /*b0d0*/  BRA `(.L_x_197) ;  /* 0xffffff8800dc7947 */ /* 0x000fea000383ffff */
.L_x_79:
[----:B--2---:R-:W-:-:S04]  /*b0e0*/  MOV R0, UR5 ;  /* 0x0000000500007c02 */ /* 0x004fc80008000f00 */
[----:B------:R2:W3:Y:S03]  /*b0f0*/  SYNCS.PHASECHK.TRANS64.TRYWAIT P0, [R0+URZ+0x8], R4 ;  /* 0x00000804000075a7 */ /* 0x0004e600080011ff */
[----:B---3--:R-:W-:Y:S05]  /*b100*/  @!P0 NANOSLEEP.SYNCS 0x989680 ;  /* 0x009896800000895d */ /* 0x008fea0003900000 */
[----:B------:R-:W3:Y:S02]  /*b110*/  @!P0 SYNCS.PHASECHK.TRANS64 P0, [R0+URZ+0x8], R4 ;  /* 0x00000804000085a7 */ /* 0x000ee400080010ff */
[----:B---3--:R-:W-:Y:S05]  /*b120*/  @!P0 BRA `(.L_x_79) ;  /* 0xfffffffc00ec8947 */ /* 0x008fea000383ffff */
[----:B------:R-:W-:Y:S05]  /*b130*/  BRA `(.L_x_78) ;  /* 0xffffff8800e07947 */ /* 0x000fea000383ffff */
.L_x_80:
[----:B-1----:R1:W2:Y:S02]  /*b140*/  SYNCS.PHASECHK.TRANS64.TRYWAIT P0, [R0+URZ+0x150], R4 ;  /* 0x00015004000075a7 */ /* 0x0022a400080011ff */
[----:B--2---:R-:W-:Y:S05]  /*b150*/  @!P0 NANOSLEEP.SYNCS 0x989680 ;  /* 0x009896800000895d */ /* 0x004fea0003900000 */
[----:B------:R-:W2:Y:S02]  /*b160*/  @!P0 SYNCS.PHASECHK.TRANS64 P0, [R0+URZ+0x150], R4 ;  /* 0x00015004000085a7 */ /* 0x000ea400080010ff */
[----:B--2---:R-:W-:Y:S05]  /*b170*/  @!P0 BRA `(.L_x_80) ;  /* 0xfffffffc00f08947 */ /* 0x004fea000383ffff */
[----:B------:R-:W-:Y:S05]  /*b180*/  BRA `(.L_x_198) ;  /* 0xffffff8c00bc7947 */ /* 0x000fea000383ffff */
.L_x_82:
[----:B------:R-:W-:-:S07]  /*b190*/  MOV R0, UR23 ;  /* 0x0000001700007c02 */ /* 0x000fce0008000f00 */
.L_x_199:
[----:B-1----:R1:W2:Y:S02]  /*b1a0*/  SYNCS.PHASECHK.TRANS64.TRYWAIT P0, [R0+URZ+0x190], R4 ;  /* 0x00019004000075a7 */ /* 0x0022a400080011ff */
[----:B--2---:R-:W-:Y:S05]  /*b1b0*/  @!P0 NANOSLEEP.SYNCS 0x989680 ;  /* 0x009896800000895d */ /* 0x004fea0003900000 */
[----:B------:R-:W2:Y:S02]  /*b1c0*/  @!P0 SYNCS.PHASECHK.TRANS64 P0, [R0+URZ+0x190], R4 ;  /* 0x00019004000085a7 */ /* 0x000ea400080010ff */
[----:B--2---:R-:W-:Y:S05]  /*b1d0*/  @!P0 BRA `(.L_x_199) ;  /* 0xfffffffc00f08947 */ /* 0x004fea000383ffff */
[----:B------:R-:W-:Y:S05]  /*b1e0*/  BRA `(.L_x_200) ;  /* 0xffffff9000087947 */ /* 0x000fea000383ffff */
.L_x_85:
[----:B------:R-:W-:Y:S07]  /*b1f0*/  MOV R0, UR5 ;  /* 0x0000000500007c02 */ /* 0x000fee0008000f00 */
.L_x_201:
[----:B-1----:R1:W2:Y:S02]  /*b200*/  SYNCS.PHASECHK.TRANS64.TRYWAIT P0, [R0+URZ], R4 ;  /* 0x00000004000075a7 */ /* 0x0022a400080011ff */
[----:B--2---:R-:W-:Y:S05]  /*b210*/  @!P0 NANOSLEEP.SYNCS 0x989680 ;  /* 0x009896800000895d */ /* 0x004fea0003900000 */
[----:B------:R-:W2:Y:S02]  /*b220*/  @!P0 SYNCS.PHASECHK.TRANS64 P0, [R0+URZ], R4 ;  /* 0x00000004000085a7 */ /* 0x000ea400080010ff */
[----:B--2---:R-:W-:Y:S05]  /*b230*/  @!P0 BRA `(.L_x_201) ;  /* 0xfffffffc00f08947 */ /* 0x004fea000383ffff */
[----:B------:R-:W-:Y:S05]  /*b240*/  BRA `(.L_x_84) ;  /* 0xffffff90001c7947 */ /* 0x000fea000383ffff */
.L_x_89:
[----:B-1----:R-:W-:-:S07]  /*b250*/  MOV R0, UR4 ;  /* 0x0000000400007c02 */ /* 0x002fce0008000f00 */
.L_x_202:
[----:B-1----:R1:W2:Y:S02]  /*b260*/  SYNCS.PHASECHK.TRANS64.TRYWAIT P0, [R0+URZ], R2 ;  /* 0x00000002000075a7 */ /* 0x0022a400080011ff */
[----:B--2---:R-:W-:Y:S05]  /*b270*/  @!P0 NANOSLEEP.SYNCS 0x989680 ;  /* 0x009896800000895d */ /* 0x004fea0003900000 */
[----:B------:R-:W2:Y:S02]  /*b280*/  @!P0 SYNCS.PHASECHK.TRANS64 P0, [R0+URZ], R2 ;  /* 0x00000002000085a7 */ /* 0x000ea400080010ff */
[----:B--2---:R-:W-:Y:S05]  /*b290*/  @!P0 BRA `(.L_x_202) ;  /* 0xfffffffc00f08947 */ /* 0x004fea000383ffff */
[----:B------:R-:W-:Y:S05]  /*b2a0*/  BRA `(.L_x_203) ;  /* 0xffffff9000e87947 */ /* 0x000fea000383ffff */
.L_x_90:
[----:B------:R-:W-:-:S07]  /*b2b0*/  MOV R0, UR5 ;  /* 0x0000000500007c02 */ /* 0x000fce0008000f00 */
.L_x_204:
[----:B-1----:R1:W2:Y:S02]  /*b2c0*/  SYNCS.PHASECHK.TRANS64.TRYWAIT P0, [R0+URZ], R3 ;  /* 0x00000003000075a7 */ /* 0x0022a400080011ff */
[----:B--2---:R-:W-:Y:S05]  /*b2d0*/  @!P0 NANOSLEEP.SYNCS 0x989680 ;  /* 0x009896800000895d */ /* 0x004fea0003900000 */
[----:B------:R-:W2:Y:S02]  /*b2e0*/  @!P0 SYNCS.PHASECHK.TRANS64 P0, [R0+URZ], R3 ;  /* 0x00000003000085a7 */ /* 0x000ea400080010ff */
[----:B--2---:R-:W-:Y:S05]  /*b2f0*/  @!P0 BRA `(.L_x_204) ;  /* 0xfffffffc00f08947 */ /* 0x004fea000383ffff */
[----:B------:R-:W-:Y:S05]  /*b300*/  BRA `(.L_x_205) ;  /* 0xffffff9000f47947 */ /* 0x000fea000383ffff */
.L_x_91:
[----:B------:R-:W-:-:S07]  /*b310*/  MOV R0, UR5 ;  /* 0x0000000500007c02 */ /* 0x000fce0008000f00 */
.L_x_206:
[----:B-1----:R1:W2:Y:S02]  /*b320*/  SYNCS.PHASECHK.TRANS64.TRYWAIT P0, [R0+URZ], R3 ;  /* 0x00000003000075a7 */ /* 0x0022a400080011ff */
[----:B--2---:R-:W-:Y:S05]  /*b330*/  @!P0 NANOSLEEP.SYNCS 0x989680 ;  /* 0x009896800000895d */ /* 0x004fea0003900000 */
[----:B------:R-:W2:Y:S02]  /*b340*/  @!P0 SYNCS.PHASECHK.TRANS64 P0, [R0+URZ], R3 ;  /* 0x00000003000085a7 */ /* 0x000ea400080010ff */
[----:B--2---:R-:W-:Y:S05]  /*b350*/  @!P0 BRA `(.L_x_206) ;  /* 0xfffffffc00f08947 */ /* 0x004fea000383ffff */
[----:B------:R-:W-:Y:S05]  /*b360*/  BRA `(.L_x_207) ;  /* 0xffffff9400007947 */ /* 0x000fea000383ffff */
.L_x_94:
[----:B------:R-:W-:-:S07]  /*b370*/  MOV R0, UR17 ;  /* 0x0000001100007c02 */ /* 0x000fce0008000f00 */
.L_x_208:
[----:B-1----:R1:W2:Y:S02]  /*b380*/  SYNCS.PHASECHK.TRANS64.TRYWAIT P1, [R0+URZ+0x1d0], R2 ;  /* 0x0001d002000075a7 */ /* 0x0022a400080211ff */
[----:B--2---:R-:W-:Y:S05]  /*b390*/  @!P1 NANOSLEEP.SYNCS 0x989680 ;  /* 0x009896800000995d */ /* 0x004fea0003900000 */
[----:B------:R-:W2:Y:S02]  /*b3a0*/  @!P1 SYNCS.PHASECHK.TRANS64 P1, [R0+URZ+0x1d0], R2 ;  /* 0x0001d002000095a7 */ /* 0x000ea400080210ff */
[----:B--2---:R-:W-:Y:S05]  /*b3b0*/  @!P1 BRA `(.L_x_208) ;  /* 0xfffffffc00f09947 */ /* 0x004fea000383ffff */
[----:B------:R-:W-:Y:S05]  /*b3c0*/  BRA `(.L_x_209) ;  /* 0xffffff94004c7947 */ /* 0x000fea000383ffff */
.L_x_99:
[----:B--2---:R2:W3:Y:S02]  /*b3d0*/  SYNCS.PHASECHK.TRANS64.TRYWAIT P0, [R8+URZ+0x150], R0 ;  /* 0x00015000080075a7 */ /* 0x0044e400080011ff */
[----:B---3--:R-:W-:Y:S05]  /*b3e0*/  @!P0 NANOSLEEP.SYNCS 0x989680 ;  /* 0x009896800000895d */ /* 0x008fea0003900000 */
[----:B------:R-:W3:Y:S02]  /*b3f0*/  @!P0 SYNCS.PHASECHK.TRANS64 P0, [R8+URZ+0x150], R0 ;  /* 0x00015000080085a7 */ /* 0x000ee400080010ff */
[----:B---3--:R-:W-:Y:S05]  /*b400*/  @!P0 BRA `(.L_x_99) ;  /* 0xfffffffc00f08947 */ /* 0x008fea000383ffff */
[----:B------:R-:W-:Y:S05]  /*b410*/  BRA `(.L_x_210) ;  /* 0xffffff9800847947 */ /* 0x000fea000383ffff */
.L_x_102:
[----:B--2---:R-:W-:Y:S07]  /*b420*/  MOV R0, UR21 ;  /* 0x0000001500007c02 */ /* 0x004fee0008000f00 */
.L_x_211:
[----:B--2---:R2:W3:Y:S02]  /*b430*/  SYNCS.PHASECHK.TRANS64.TRYWAIT P1, [R0+URZ+0x148], R2 ;  /* 0x00014802000075a7 */ /* 0x0044e400080211ff */
[----:B---3--:R-:W-:Y:S05]  /*b440*/  @!P1 NANOSLEEP.SYNCS 0x989680 ;  /* 0x009896800000995d */ /* 0x008fea0003900000 */
[----:B------:R-:W3:Y:S02]  /*b450*/  @!P1 SYNCS.PHASECHK.TRANS64 P1, [R0+URZ+0x148], R2 ;  /* 0x00014802000095a7 */ /* 0x000ee400080210ff */
[----:B---3--:R-:W-:Y:S05]  /*b460*/  @!P1 BRA `(.L_x_211) ;  /* 0xfffffffc00f09947 */ /* 0x008fea000383ffff */
[----:B------:R-:W-:Y:S05]  /*b470*/  BRA `(.L_x_101) ;  /* 0xffffffa000007947 */ /* 0x000fea000383ffff */
.L_x_105:
[----:B--2---:R-:W-:Y:S07]  /*b480*/  MOV R0, UR21 ;  /* 0x0000001500007c02 */ /* 0x004fee0008000f00 */
.L_x_212:
[----:B--2---:R2:W3:Y:S02]  /*b490*/  SYNCS.PHASECHK.TRANS64.TRYWAIT P0, [R0+URZ+0x120], R4 ;  /* 0x00012004000075a7 */ /* 0x0044e400080011ff */
[----:B---3--:R-:W-:Y:S05]  /*b4a0*/  @!P0 NANOSLEEP.SYNCS 0x989680 ;  /* 0x009896800000895d */ /* 0x008fea0003900000 */
[----:B------:R-:W3:Y:S02]  /*b4b0*/  @!P0 SYNCS.PHASECHK.TRANS64 P0, [R0+URZ+0x120], R4 ;  /* 0x00012004000085a7 */ /* 0x000ee400080010ff */
[----:B---3--:R-:W-:Y:S05]  /*b4c0*/  @!P0 BRA `(.L_x_212) ;  /* 0xfffffffc00f08947 */ /* 0x008fea000383ffff */
[----:B------:R-:W-:Y:S05]  /*b4d0*/  BRA `(.L_x_213) ;  /* 0xffffffa000587947 */ /* 0x000fea000383ffff */
.L_x_106:
[----:B------:R-:W-:Y:S07]  /*b4e0*/  MOV R0, UR21 ;  /* 0x0000001500007c02 */ /* 0x000fee0008000f00 */
.L_x_214:
[----:B--2---:R2:W3:Y:S02]  /*b4f0*/  SYNCS.PHASECHK.TRANS64.TRYWAIT P0, [R0+URZ+0x128], R4 ;  /* 0x00012804000075a7 */ /* 0x0044e400080011ff */
[----:B---3--:R-:W-:Y:S05]  /*b500*/  @!P0 NANOSLEEP.SYNCS 0x989680 ;  /* 0x009896800000895d */ /* 0x008fea0003900000 */
[----:B------:R-:W3:Y:S02]  /*b510*/  @!P0 SYNCS.PHASECHK.TRANS64 P0, [R0+URZ+0x128], R4 ;  /* 0x00012804000085a7 */ /* 0x000ee400080010ff */
[----:B---3--:R-:W-:Y:S05]  /*b520*/  @!P0 BRA `(.L_x_214) ;  /* 0xfffffffc00f08947 */ /* 0x008fea000383ffff */
[----:B------:R-:W-:Y:S05]  /*b530*/  BRA `(.L_x_215) ;  /* 0xffffffa000b47947 */ /* 0x000fea000383ffff */
.L_x_107:
[----:B------:R-:W-:Y:S07]  /*b540*/  MOV R0, UR21 ;  /* 0x0000001500007c02 */ /* 0x000fee0008000f00 */
.L_x_216:
[----:B--2---:R2:W3:Y:S02]  /*b550*/  SYNCS.PHASECHK.TRANS64.TRYWAIT P0, [R0+URZ+0x130], R4 ;  /* 0x00013004000075a7 */ /* 0x0044e400080011ff */
[----:B---3--:R-:W-:Y:S05]  /*b560*/  @!P0 NANOSLEEP.SYNCS 0x989680 ;  /* 0x009896800000895d */ /* 0x008fea0003900000 */
[----:B------:R-:W3:Y:S02]  /*b570*/  @!P0 SYNCS.PHASECHK.TRANS64 P0, [R0+URZ+0x130], R4 ;  /* 0x00013004000085a7 */ /* 0x000ee400080010ff */
[----:B---3--:R-:W-:Y:S05]  /*b580*/  @!P0 BRA `(.L_x_216) ;  /* 0xfffffffc00f08947 */ /* 0x008fea000383ffff */
[----:B------:R-:W-:Y:S05]  /*b590*/  BRA `(.L_x_217) ;  /* 0xffffffa400147947 */ /* 0x000fea000383ffff */
.L_x_108:
[----:B------:R-:W-:Y:S07]  /*b5a0*/  MOV R0, UR21 ;  /* 0x0000001500007c02 */ /* 0x000fee0008000f00 */
.L_x_218:
[----:B--2---:R2:W3:Y:S02]  /*b5b0*/  SYNCS.PHASECHK.TRANS64.TRYWAIT P0, [R0+URZ+0x138], R4 ;  /* 0x00013804000075a7 */ /* 0x0044e400080011ff */
[----:B---3--:R-:W-:Y:S05]  /*b5c0*/  @!P0 NANOSLEEP.SYNCS 0x989680 ;  /* 0x009896800000895d */ /* 0x008fea0003900000 */
[----:B------:R-:W3:Y:S02]  /*b5d0*/  @!P0 SYNCS.PHASECHK.TRANS64 P0, [R0+URZ+0x138], R4 ;  /* 0x00013804000085a7 */ /* 0x000ee400080010ff */
[----:B---3--:R-:W-:Y:S05]  /*b5e0*/  @!P0 BRA `(.L_x_218) ;  /* 0xfffffffc00f08947 */ /* 0x008fea000383ffff */
[----:B------:R-:W-:Y:S05]  /*b5f0*/  BRA `(.L_x_219) ;  /* 0xffffffa4007c7947 */ /* 0x000fea000383ffff */
.L_x_110:
[----:B------:R-:W-:-:S07]  /*b600*/  MOV R0, UR21 ;  /* 0x0000001500007c02 */ /* 0x000fce0008000f00 */
.L_x_220:
[----:B---3--:R3:W4:Y:S02]  /*b610*/  SYNCS.PHASECHK.TRANS64.TRYWAIT P0, [R0+URZ+0x120], R2 ;  /* 0x00012002000075a7 */ /* 0x00872400080011ff */
[----:B----4-:R-:W-:Y:S05]  /*b620*/  @!P0 NANOSLEEP.SYNCS 0x989680 ;  /* 0x009896800000895d */ /* 0x010fea0003900000 */
[----:B------:R-:W4:Y:S02]  /*b630*/  @!P0 SYNCS.PHASECHK.TRANS64 P0, [R0+URZ+0x120], R2 ;  /* 0x00012002000085a7 */ /* 0x000f2400080010ff */
[----:B----4-:R-:W-:Y:S05]  /*b640*/  @!P0 BRA `(.L_x_220) ;  /* 0xfffffffc00f08947 */ /* 0x010fea000383ffff */
[----:B------:R-:W-:Y:S05]  /*b650*/  BRA `(.L_x_221) ;  /* 0xffffffa800087947 */ /* 0x000fea000383ffff */
.L_x_111:
[----:B---3--:R-:W-:-:S07]  /*b660*/  MOV R0, UR21 ;  /* 0x0000001500007c02 */ /* 0x008fce0008000f00 */
.L_x_222:
[----:B---3--:R3:W4:Y:S02]  /*b670*/  SYNCS.PHASECHK.TRANS64.TRYWAIT P0, [R0+URZ+0x128], R2 ;  /* 0x00012802000075a7 */ /* 0x00872400080011ff */
[----:B----4-:R-:W-:Y:S05]  /*b680*/  @!P0 NANOSLEEP.SYNCS 0x989680 ;  /* 0x009896800000895d */ /* 0x010fea0003900000 */
[----:B------:R-:W4:Y:S02]  /*b690*/  @!P0 SYNCS.PHASECHK.TRANS64 P0, [R0+URZ+0x128], R2 ;  /* 0x00012802000085a7 */ /* 0x000f2400080010ff */
[----:B----4-:R-:W-:Y:S05]  /*b6a0*/  @!P0 BRA `(.L_x_222) ;  /* 0xfffffffc00f08947 */ /* 0x010fea000383ffff */
[----:B------:R-:W-:Y:S05]  /*b6b0*/  BRA `(.L_x_223) ;  /* 0xffffffa400f87947 */ /* 0x000fea000383ffff */
.L_x_112:
[----:B---3--:R-:W-:-:S07]  /*b6c0*/  MOV R0, UR21 ;  /* 0x0000001500007c02 */ /* 0x008fce0008000f00 */
.L_x_224:
[----:B---3--:R3:W4:Y:S02]  /*b6d0*/  SYNCS.PHASECHK.TRANS64.TRYWAIT P0, [R0+URZ+0x130], R2 ;  /* 0x00013002000075a7 */ /* 0x00872400080011ff */
[----:B----4-:R-:W-:Y:S05]  /*b6e0*/  @!P0 NANOSLEEP.SYNCS 0x989680 ;  /* 0x009896800000895d */ /* 0x010fea0003900000 */
[----:B------:R-:W4:Y:S02]  /*b6f0*/  @!P0 SYNCS.PHASECHK.TRANS64 P0, [R0+URZ+0x130], R2 ;  /* 0x00013002000085a7 */ /* 0x000f2400080010ff */
[----:B----4-:R-:W-:Y:S05]  /*b700*/  @!P0 BRA `(.L_x_224) ;  /* 0xfffffffc00f08947 */ /* 0x010fea000383ffff */
[----:B------:R-:W-:Y:S05]  /*b710*/  BRA `(.L_x_225) ;  /* 0xffffffa400e87947 */ /* 0x000fea000383ffff */
.L_x_114:
[----:B-1----:R1:W2:Y:S02]  /*b720*/  SYNCS.PHASECHK.TRANS64.TRYWAIT P0, [R3+URZ+0x150], R0 ;  /* 0x00015000030075a7 */ /* 0x0022a400080011ff */
[----:B--2---:R-:W-:Y:S05]  /*b730*/  @!P0 NANOSLEEP.SYNCS 0x989680 ;  /* 0x009896800000895d */ /* 0x004fea0003900000 */
[----:B------:R-:W2:Y:S02]  /*b740*/  @!P0 SYNCS.PHASECHK.TRANS64 P0, [R3+URZ+0x150], R0 ;  /* 0x00015000030085a7 */ /* 0x000ea400080010ff */
[----:B--2---:R-:W-:Y:S05]  /*b750*/  @!P0 BRA `(.L_x_114) ;  /* 0xfffffffc00f08947 */ /* 0x004fea000383ffff */
[----:B------:R-:W-:Y:S05]  /*b760*/  BRA `(.L_x_226) ;  /* 0xffffffa800a47947 */ /* 0x000fea000383ffff */
.L_x_125:
[----:B-1----:R1:W2:Y:S02]  /*b770*/  SYNCS.PHASECHK.TRANS64.TRYWAIT P1, [R3+URZ+0x100], R0 ;  /* 0x00010000030075a7 */ /* 0x0022a400080211ff */
[----:B--2---:R-:W-:Y:S05]  /*b780*/  @!P1 NANOSLEEP.SYNCS 0x989680 ;  /* 0x009896800000995d */ /* 0x004fea0003900000 */
[----:B------:R-:W2:Y:S02]  /*b790*/  @!P1 SYNCS.PHASECHK.TRANS64 P1, [R3+URZ+0x100], R0 ;  /* 0x00010000030095a7 */ /* 0x000ea400080210ff */
[----:B--2---:R-:W-:Y:S05]  /*b7a0*/  @!P1 BRA `(.L_x_125) ;  /* 0xfffffffc00f09947 */ /* 0x004fea000383ffff */
[----:B------:R-:W-:Y:S05]  /*b7b0*/  BRA `(.L_x_124) ;  /* 0xffffffb8000c7947 */ /* 0x000fea000383ffff */
.L_x_127:
[----:B-1----:R1:W2:Y:S02]  /*b7c0*/  SYNCS.PHASECHK.TRANS64.TRYWAIT P0, [R80+URZ+0x170], R4 ;  /* 0x00017004500075a7 */ /* 0x0022a400080011ff */
[----:B--2---:R-:W-:Y:S05]  /*b7d0*/  @!P0 NANOSLEEP.SYNCS 0x989680 ;  /* 0x009896800000895d */ /* 0x004fea0003900000 */
[----:B------:R-:W2:Y:S02]  /*b7e0*/  @!P0 SYNCS.PHASECHK.TRANS64 P0, [R80+URZ+0x170], R4 ;  /* 0x00017004500085a7 */ /* 0x000ea400080010ff */
[----:B--2---:R-:W-:Y:S05]  /*b7f0*/  @!P0 BRA `(.L_x_127) ;  /* 0xfffffffc00f08947 */ /* 0x004fea000383ffff */
[----:B------:R-:W-:Y:S05]  /*b800*/  BRA `(.L_x_126) ;  /* 0xffffffb800607947 */ /* 0x000fea000383ffff */
.L_x_135:
[----:B--2---:R2:W3:Y:S02]  /*b810*/  SYNCS.PHASECHK.TRANS64.TRYWAIT P0, [R0+URZ+0x100], R2 ;  /* 0x00010002000075a7 */ /* 0x0044e400080011ff */
[----:B---3--:R-:W-:Y:S05]  /*b820*/  @!P0 NANOSLEEP.SYNCS 0x989680 ;  /* 0x009896800000895d */ /* 0x008fea0003900000 */
[----:B------:R-:W3:Y:S02]  /*b830*/  @!P0 SYNCS.PHASECHK.TRANS64 P0, [R0+URZ+0x100], R2 ;  /* 0x00010002000085a7 */ /* 0x000ee400080010ff */
[----:B---3--:R-:W-:Y:S05]  /*b840*/  @!P0 BRA `(.L_x_135) ;  /* 0xfffffffc00f08947 */ /* 0x008fea000383ffff */
[----:B------:R-:W-:Y:S05]  /*b850*/  BRA `(.L_x_134) ;  /* 0xffffffc4006c7947 */ /* 0x000fea000383ffff */
.L_x_143:
[----:B--2---:R2:W3:Y:S02]  /*b860*/  SYNCS.PHASECHK.TRANS64.TRYWAIT P0, [R0+URZ+0x100], R4 ;  /* 0x00010004000075a7 */ /* 0x0044e400080011ff */
[----:B---3--:R-:W-:Y:S05]  /*b870*/  @!P0 NANOSLEEP.SYNCS 0x989680 ;  /* 0x009896800000895d */ /* 0x008fea0003900000 */
[----:B------:R-:W3:Y:S02]  /*b880*/  @!P0 SYNCS.PHASECHK.TRANS64 P0, [R0+URZ+0x100], R4 ;  /* 0x00010004000085a7 */ /* 0x000ee400080010ff */
[----:B---3--:R-:W-:Y:S05]  /*b890*/  @!P0 BRA `(.L_x_143) ;  /* 0xfffffffc00f08947 */ /* 0x008fea000383ffff */
[----:B------:R-:W-:Y:S05]  /*b8a0*/  BRA `(.L_x_142) ;  /* 0xffffffd000bc7947 */ /* 0x000fea000383ffff */
.L_x_151:
[----:B--2---:R2:W3:Y:S02]  /*b8b0*/  SYNCS.PHASECHK.TRANS64.TRYWAIT P0, [R0+URZ+0x100], R2 ;  /* 0x00010002000075a7 */ /* 0x0044e400080011ff */
[----:B---3--:R-:W-:Y:S05]  /*b8c0*/  @!P0 NANOSLEEP.SYNCS 0x989680 ;  /* 0x009896800000895d */ /* 0x008fea0003900000 */
[----:B------:R-:W3:Y:S02]  /*b8d0*/  @!P0 SYNCS.PHASECHK.TRANS64 P0, [R0+URZ+0x100], R2 ;  /* 0x00010002000085a7 */ /* 0x000ee400080010ff */
[----:B---3--:R-:W-:Y:S05]  /*b8e0*/  @!P0 BRA `(.L_x_151) ;  /* 0xfffffffc00f08947 */ /* 0x008fea000383ffff */
[----:B------:R-:W-:Y:S05]  /*b8f0*/  BRA `(.L_x_150) ;  /* 0xffffffe000187947 */ /* 0x000fea000383ffff */
        .weak           $__internal_0_$__cuda_sm10x_tcgen05_guardrail_trap_col_being_dealloced_not_returned_by_alloc
        .type           $__internal_0_$__cuda_sm10x_tcgen05_guardrail_trap_col_being_dealloced_not_returned_by_alloc,@function
        .size           $__internal_0_$__cuda_sm10x_tcgen05_guardrail_trap_col_being_dealloced_not_returned_by_alloc,($__internal_1_$__cuda_sm10x_tcgen05_guardrail_trap_phase_invalid_during_alloc - $__internal_0_$__cuda_sm10x_tcgen05_guardrail_trap_col_being_dealloced_not_returned_by_alloc)
$__internal_0_$__cuda_sm10x_tcgen05_guardrail_trap_col_being_dealloced_not_returned_by_alloc:
[----:B------:R-:W-:Y:S05]  /*b900*/  BPT.TRAP 0x1 ;  /* 0x000000040000795c */ /* 0x000fea0000300000 */
[----:B------:R-:W-:-:S04]  /*b910*/  HFMA2 R3, -RZ, RZ, 0, 0 ;  /* 0x00000000ff037431 */ /* 0x000fc800000001ff */
[----:B------:R-:W-:Y:S05]  /*b920*/  RET.REL.NODEC R2 `(_ZN7cutlass13device_kernelINS_4gemm6kernel13GemmUniversalIN4cute5tupleIJiiiiEEENS1_10collective13CollectiveMmaINS1_35MainloopSm100TmaUmmaWarpSpecializedILi16ELi2ELi4ENS5_IJNS4_1CILi4EEENSA_ILi1EEESC_EEEEENS5_IJNSA_ILi128EEENSA_ILi256EEENSA_ILi64EEEEEEaNS5_IJlSC_lEEEaSJ_NS4_8TiledMMAINS4_8MMA_AtomIJNS4_21SM100_MMA_S8_2x1SM_SSIaaiLi128ELi256ELNS4_4UMMA5MajorE0ELSO_0ELNSN_8SaturateE0EEEEEENS4_6LayoutINS5_IJSC_SC_SC_EEENS5_IJNSA_ILi0EEESU_SU_EEEEENS5_IJNS4_10UnderscoreESX_SX_EEEEENS4_18SM100_TMA_2SM_LOADENS4_14ComposedLayoutINS4_7SwizzleILi2ELi4ELi3EEENS4_18smem_ptr_flag_bitsILi8EEENSS_INS5_IJNSA_ILi8EEESH_EEENS5_IJSH_SC_EEEEEEEvNS4_8identityENS4_28SM100_TMA_2SM_LOAD_MULTICASTES1A_vS1B_EENS_8epilogue10collective18CollectiveEpilogueINS1E_23Sm100TmaWarpSpecializedILi4ELi2ELi32ELb0ELb0EEEJNS5_IJSH_SG_SH_EEENS5_IJNSS_ISH_SC_EENSS_INS5_IJNSA_ILi32EEENSA_ILi2EEEEEENS5_IJSC_SF_EEEEEEEEaSJ_aSJ_NS1E_6fusion15FusionCallbacksIS1I_NS1R_17LinearCombinationIaiaiLNS_15FloatRoundStyleE2EEES1J_S1Q_JEEENS4_5SM1004TMEM4LOAD26SM100_TMEM_LOAD_32dp32b32xENS4_13SM90_TMA_LOADENS11_INS12_ILi1ELi4ELi3EEES15_NSS_INS5_IJS16_S1L_EEENS5_IJS1L_SC_EEEEEEENS4_39AutoVectorizingCopyWithAssumedAlignmentILi128EEENS4_14SM90_TMA_STOREES26_S28_S28_EEEvvEEEEvNT_6ParamsE) ;  /* 0xffffff4402b47950 */ /* 0x000fea0003c3ffff */
        .weak           $__internal_1_$__cuda_sm10x_tcgen05_guardrail_trap_phase_invalid_during_alloc
        .type           $__internal_1_$__cuda_sm10x_tcgen05_guardrail_trap_phase_invalid_during_alloc,@function
        .size           $__internal_1_$__cuda_sm10x_tcgen05_guardrail_trap_phase_invalid_during_alloc,($__internal_2_$__cuda_sm10x_tcgen05_guardrail_trap_unallocated_columns_being_dealloced - $__internal_1_$__cuda_sm10x_tcgen05_guardrail_trap_phase_invalid_during_alloc)
$__internal_1_$__cuda_sm10x_tcgen05_guardrail_trap_phase_invalid_during_alloc:
[----:B------:R-:W-:Y:S05]  /*b930*/  BPT.TRAP 0x1 ;  /* 0x000000040000795c */ /* 0x000fea0000300000 */
[----:B------:R-:W-:-:S04]  /*b940*/  MOV R5, 0x0 ;  /* 0x0000000000057802 */ /* 0x000fc80000000f00 */
[----:B------:R-:W-:Y:S05]  /*b950*/  RET.REL.NODEC R4 `(_ZN7cutlass13device_kernelINS_4gemm6kernel13GemmUniversalIN4cute5tupleIJiiiiEEENS1_10collective13CollectiveMmaINS1_35MainloopSm100TmaUmmaWarpSpecializedILi16ELi2ELi4ENS5_IJNS4_1CILi4EEENSA_ILi1EEESC_EEEEENS5_IJNSA_ILi128EEENSA_ILi256EEENSA_ILi64EEEEEEaNS5_IJlSC_lEEEaSJ_NS4_8TiledMMAINS4_8MMA_AtomIJNS4_21SM100_MMA_S8_2x1SM_SSIaaiLi128ELi256ELNS4_4UMMA5MajorE0ELSO_0ELNSN_8SaturateE0EEEEEENS4_6LayoutINS5_IJSC_SC_SC_EEENS5_IJNSA_ILi0EEESU_SU_EEEEENS5_IJNS4_10UnderscoreESX_SX_EEEEENS4_18SM100_TMA_2SM_LOADENS4_14ComposedLayoutINS4_7SwizzleILi2ELi4ELi3EEENS4_18smem_ptr_flag_bitsILi8EEENSS_INS5_IJNSA_ILi8EEESH_EEENS5_IJSH_SC_EEEEEEEvNS4_8identityENS4_28SM100_TMA_2SM_LOAD_MULTICASTES1A_vS1B_EENS_8epilogue10collective18CollectiveEpilogueINS1E_23Sm100TmaWarpSpecializedILi4ELi2ELi32ELb0ELb0EEEJNS5_IJSH_SG_SH_EEENS5_IJNSS_ISH_SC_EENSS_INS5_IJNSA_ILi32EEENSA_ILi2EEEEEENS5_IJSC_SF_EEEEEEEEaSJ_aSJ_NS1E_6fusion15FusionCallbacksIS1I_NS1R_17LinearCombinationIaiaiLNS_15FloatRoundStyleE2EEES1J_S1Q_JEEENS4_5SM1004TMEM4LOAD26SM100_TMEM_LOAD_32dp32b32xENS4_13SM90_TMA_LOADENS11_INS12_ILi1ELi4ELi3EEES15_NSS_INS5_IJS16_S1L_EEENS5_IJS1L_SC_EEEEEEENS4_39AutoVectorizingCopyWithAssumedAlignmentILi128EEENS4_14SM90_TMA_STOREES26_S28_S28_EEEvvEEEEvNT_6ParamsE) ;  /* 0xffffff4404a87950 */ /* 0x000fea0003c3ffff */
        .weak           $__internal_2_$__cuda_sm10x_tcgen05_guardrail_trap_unallocated_columns_being_dealloced
        .type           $__internal_2_$__cuda_sm10x_tcgen05_guardrail_trap_unallocated_columns_being_dealloced,@function
        .size           $__internal_2_$__cuda_sm10x_tcgen05_guardrail_trap_unallocated_columns_being_dealloced,(.L_x_228 - $__internal_2_$__cuda_sm10x_tcgen05_guardrail_trap_unallocated_columns_being_dealloced)
$__internal_2_$__cuda_sm10x_tcgen05_guardrail_trap_unallocated_columns_being_dealloced:
[----:B------:R-:W-:Y:S05]  /*b960*/  BPT.TRAP 0x1 ;  /* 0x000000040000795c */ /* 0x000fea0000300000 */
[----:B------:R-:W-:-:S04]  /*b970*/  HFMA2 R3, -RZ, RZ, 0, 0 ;  /* 0x00000000ff037431 */ /* 0x000fc800000001ff */
[----:B------:R-:W-:Y:S05]  /*b980*/  RET.REL.NODEC R2 `(_ZN7cutlass13device_kernelINS_4gemm6kernel13GemmUniversalIN4cute5tupleIJiiiiEEENS1_10collective13CollectiveMmaINS1_35MainloopSm100TmaUmmaWarpSpecializedILi16ELi2ELi4ENS5_IJNS4_1CILi4EEENSA_ILi1EEESC_EEEEENS5_IJNSA_ILi128EEENSA_ILi256EEENSA_ILi64EEEEEEaNS5_IJlSC_lEEEaSJ_NS4_8TiledMMAINS4_8MMA_AtomIJNS4_21SM100_MMA_S8_2x1SM_SSIaaiLi128ELi256ELNS4_4UMMA5MajorE0ELSO_0ELNSN_8SaturateE0EEEEEENS4_6LayoutINS5_IJSC_SC_SC_EEENS5_IJNSA_ILi0EEESU_SU_EEEEENS5_IJNS4_10UnderscoreESX_SX_EEEEENS4_18SM100_TMA_2SM_LOADENS4_14ComposedLayoutINS4_7SwizzleILi2ELi4ELi3EEENS4_18smem_ptr_flag_bitsILi8EEENSS_INS5_IJNSA_ILi8EEESH_EEENS5_IJSH_SC_EEEEEEEvNS4_8identityENS4_28SM100_TMA_2SM_LOAD_MULTICASTES1A_vS1B_EENS_8epilogue10collective18CollectiveEpilogueINS1E_23Sm100TmaWarpSpecializedILi4ELi2ELi32ELb0ELb0EEEJNS5_IJSH_SG_SH_EEENS5_IJNSS_ISH_SC_EENSS_INS5_IJNSA_ILi32EEENSA_ILi2EEEEEENS5_IJSC_SF_EEEEEEEEaSJ_aSJ_NS1E_6fusion15FusionCallbacksIS1I_NS1R_17LinearCombinationIaiaiLNS_15FloatRoundStyleE2EEES1J_S1Q_JEEENS4_5SM1004TMEM4LOAD26SM100_TMEM_LOAD_32dp32b32xENS4_13SM90_TMA_LOADENS11_INS12_ILi1ELi4ELi3EEES15_NSS_INS5_IJS16_S1L_EEENS5_IJS1L_SC_EEEEEEENS4_39AutoVectorizingCopyWithAssumedAlignmentILi128EEENS4_14SM90_TMA_STOREES26_S28_S28_EEEvvEEEEvNT_6ParamsE) ;  /* 0xffffff44029c7950 */ /* 0x000fea0003c3ffff */
.L_x_227:
[----:B------:R-:W-:-:S00]  /*b990*/  BRA `(.L_x_227) ;  /* 0xfffffffc00fc7947 */ /* 0x000fc0000383ffff */
[----:B------:R-:W-:-:S00]  /*b9a0*/  NOP ;  /* 0x0000000000007918 */ /* 0x000fc00000000000 */
        /* <DEDUP_REMOVED lines=13> */
.L_x_228:


//--------------------- .nv.global.init           --------------------------
	.section	.nv.global.init,"aw",@progbits
.nv.global.init:
	.type		$str$27,@object
	.size		$str$27,($str$28 - $str$27)
$str$27:
        /*0000*/ 	.byte	0x28, 0x61, 0x64, 0x64, 0x72, 0x65, 0x73, 0x73, 0x20, 0x26, 0x20, 0x6d, 0x61, 0x73, 0x6b, 0x29
        /*0010*/ 	.byte	0x20, 0x3d, 0x3d, 0x20, 0x30, 0x00
	.type		$str$28,@object
	.size		$str$28,($str$26 - $str$28)
$str$28:
        /*0016*/ 	.byte	0x2f, 0x74, 0x6d, 0x70, 0x2f, 0x63, 0x75, 0x74, 0x6c, 0x61, 0x73, 0x73, 0x5f, 0x73, 0x77, 0x65
        /*0026*/ 	.byte	0x65, 0x70, 0x5f, 0x73, 0x72, 0x63, 0x2f, 0x69, 0x6e, 0x63, 0x6c, 0x75, 0x64, 0x65, 0x2f, 0x63
        /*0036*/ 	.byte	0x75, 0x74, 0x65, 0x2f, 0x70, 0x6f, 0x69, 0x6e, 0x74, 0x65, 0x72, 0x5f, 0x66, 0x6c, 0x61, 0x67
        /*0046*/ 	.byte	0x67, 0x65, 0x64, 0x2e, 0x68, 0x70, 0x70, 0x00
	.type		$str$26,@object
	.size		$str$26,($str$25 - $str$26)
$str$26:
        /*004e*/ 	.byte	0x2f, 0x74, 0x6d, 0x70, 0x2f, 0x63, 0x75, 0x74, 0x6c, 0x61, 0x73, 0x73, 0x5f, 0x73, 0x77, 0x65
        /*005e*/ 	.byte	0x65, 0x70, 0x5f, 0x73, 0x72, 0x63, 0x2f, 0x69, 0x6e, 0x63, 0x6c, 0x75, 0x64, 0x65, 0x2f, 0x63
        /*006e*/ 	.byte	0x75, 0x74, 0x65, 0x2f, 0x61, 0x74, 0x6f, 0x6d, 0x2f, 0x63, 0x6f, 0x70, 0x79, 0x5f, 0x74, 0x72
        /*007e*/ 	.byte	0x61, 0x69, 0x74, 0x73, 0x5f, 0x73, 0x6d, 0x31, 0x30, 0x30, 0x2e, 0x68, 0x70, 0x70, 0x00
	.type		$str$25,@object
	.size		$str$25,(__unnamed_1 - $str$25)
$str$25:
        /*008d*/ 	.byte	0x28, 0x28, 0x75, 0x69, 0x6e, 0x74, 0x33, 0x32, 0x5f, 0x74, 0x28, 0x74, 0x68, 0x72, 0x65, 0x61
        /*009d*/ 	.byte	0x64, 0x49, 0x64, 0x78, 0x2e, 0x78, 0x29, 0x20, 0x2f, 0x20, 0x33, 0x32, 0x29, 0x20, 0x25, 0x20
        /*00ad*/ 	.byte	0x34, 0x29, 0x20, 0x3d, 0x3d, 0x20, 0x28, 0x28, 0x28, 0x74, 0x6d, 0x65, 0x6d, 0x5f, 0x61, 0x64
        /*00bd*/ 	.byte	0x64, 0x72, 0x20, 0x3e, 0x3e, 0x20, 0x31, 0x36, 0x29, 0x20, 0x2f, 0x20, 0x33, 0x32, 0x29, 0x20
        /*00cd*/ 	.byte	0x25, 0x20, 0x34, 0x29, 0x00
	.type		__unnamed_1,@object
	.size		__unnamed_1,(__unnamed_2 - __unnamed_1)
__unnamed_1:
        /*00d2*/ 	.byte	0x61, 0x75, 0x74, 0x6f, 0x20, 0x63, 0x75, 0x74, 0x65, 0x3a, 0x3a, 0x61, 0x73, 0x5f, 0x70, 0x6f
        /* <DEDUP_REMOVED lines=24> */
        /*0262*/ 	.byte	0x3e, 0x3e, 0x5d, 0x00
	.type		__unnamed_2,@object
	.size		__unnamed_2,(__unnamed_3 - __unnamed_2)
__unnamed_2:
        /* <DEDUP_REMOVED lines=26> */
	.type		__unnamed_3,@object
	.size		__unnamed_3,(.L_3 - __unnamed_3)
__unnamed_3:
        /* <DEDUP_REMOVED lines=41> */
.L_3:


//--------------------- .nv.shared._ZN7cutlass13device_kernelINS_4gemm6kernel13GemmUniversalIN4cute5tupleIJiiiiEEENS1_10collective13CollectiveMmaINS1_35MainloopSm100TmaUmmaWarpSpecializedILi16ELi2ELi4ENS5_IJNS4_1CILi4EEENSA_ILi1EEESC_EEEEENS5_IJNSA_ILi128EEENSA_ILi256EEENSA_ILi64EEEEEEaNS5_IJlSC_lEEEaSJ_NS4_8TiledMMAINS4_8MMA_AtomIJNS4_21SM100_MMA_S8_2x1SM_SSIaaiLi128ELi256ELNS4_4UMMA5MajorE0ELSO_0ELNSN_8SaturateE0EEEEEENS4_6LayoutINS5_IJSC_SC_SC_EEENS5_IJNSA_ILi0EEESU_SU_EEEEENS5_IJNS4_10UnderscoreESX_SX_EEEEENS4_18SM100_TMA_2SM_LOADENS4_14ComposedLayoutINS4_7SwizzleILi2ELi4ELi3EEENS4_18smem_ptr_flag_bitsILi8EEENSS_INS5_IJNSA_ILi8EEESH_EEENS5_IJSH_SC_EEEEEEEvNS4_8identityENS4_28SM100_TMA_2SM_LOAD_MULTICASTES1A_vS1B_EENS_8epilogue10collective18CollectiveEpilogueINS1E_23Sm100TmaWarpSpecializedILi4ELi2ELi32ELb0ELb0EEEJNS5_IJSH_SG_SH_EEENS5_IJNSS_ISH_SC_EENSS_INS5_IJNSA_ILi32EEENSA_ILi2EEEEEENS5_IJSC_SF_EEEEEEEEaSJ_aSJ_NS1E_6fusion15FusionCallbacksIS1I_NS1R_17LinearCombinationIaiaiLNS_15FloatRoundStyleE2EEES1J_S1Q_JEEENS4_5SM1004TMEM4LOAD26SM100_TMEM_LOAD_32dp32b32xENS4_13SM90_TMA_LOADENS11_INS12_ILi1ELi4ELi3EEES15_NSS_INS5_IJS16_S1L_EEENS5_IJS1L_SC_EEEEEEENS4_39AutoVectorizingCopyWithAssumedAlignmentILi128EEENS4_14SM90_TMA_STOREES26_S28_S28_EEEvvEEEEvNT_6ParamsE --------------------------
	.section	.nv.shared._ZN7cutlass13device_kernelINS_4gemm6kernel13GemmUniversalIN4cute5tupleIJiiiiEEENS1_10collective13CollectiveMmaINS1_35MainloopSm100TmaUmmaWarpSpecializedILi16ELi2ELi4ENS5_IJNS4_1CILi4EEENSA_ILi1EEESC_EEEEENS5_IJNSA_ILi128EEENSA_ILi256EEENSA_ILi64EEEEEEaNS5_IJlSC_lEEEaSJ_NS4_8TiledMMAINS4_8MMA_AtomIJNS4_21SM100_MMA_S8_2x1SM_SSIaaiLi128ELi256ELNS4_4UMMA5MajorE0ELSO_0ELNSN_8SaturateE0EEEEEENS4_6LayoutINS5_IJSC_SC_SC_EEENS5_IJNSA_ILi0EEESU_SU_EEEEENS5_IJNS4_10UnderscoreESX_SX_EEEEENS4_18SM100_TMA_2SM_LOADENS4_14ComposedLayoutINS4_7SwizzleILi2ELi4ELi3EEENS4_18smem_ptr_flag_bitsILi8EEENSS_INS5_IJNSA_ILi8EEESH_EEENS5_IJSH_SC_EEEEEEEvNS4_8identityENS4_28SM100_TMA_2SM_LOAD_MULTICASTES1A_vS1B_EENS_8epilogue10collective18CollectiveEpilogueINS1E_23Sm100TmaWarpSpecializedILi4ELi2ELi32ELb0ELb0EEEJNS5_IJSH_SG_SH_EEENS5_IJNSS_ISH_SC_EENSS_INS5_IJNSA_ILi32EEENSA_ILi2EEEEEENS5_IJSC_SF_EEEEEEEEaSJ_aSJ_NS1E_6fusion15FusionCallbacksIS1I_NS1R_17LinearCombinationIaiaiLNS_15FloatRoundStyleE2EEES1J_S1Q_JEEENS4_5SM1004TMEM4LOAD26SM100_TMEM_LOAD_32dp32b32xENS4_13SM90_TMA_LOADENS11_INS12_ILi1ELi4ELi3EEES15_NSS_INS5_IJS16_S1L_EEENS5_IJS1L_SC_EEEEEEENS4_39AutoVectorizingCopyWithAssumedAlignmentILi128EEENS4_14SM90_TMA_STOREES26_S28_S28_EEEvvEEEEvNT_6ParamsE,"aw",@nobits
	.sectionflags	@""
	.align	16
	.zero		1024


//--------------------- .nv.shared.reserved.0     --------------------------
	.section	.nv.shared.reserved.0,"aw",@nobits
	.weak		__nv_reservedSMEM_offset_0_alias
	.size		__nv_reservedSMEM_offset_0_alias, 0, 64
	.other		__nv_reservedSMEM_offset_0_alias,@"STO_CUDA_RESERVED_SHARED STV_DEFAULT"
__nv_reservedSMEM_offset_0_alias:
	.zero		0
.nv.shared.reserved.0:
	.zero		64
	.weak		__nv_reservedSMEM_tcgen05_partition
	.type		__nv_reservedSMEM_tcgen05_partition,@object
	.size		__nv_reservedSMEM_tcgen05_partition,(.L_0 - __nv_reservedSMEM_tcgen05_partition)
__nv_reservedSMEM_tcgen05_partition:
	.zero		32
.L_0:


//--------------------- .nv.global                --------------------------
	.section	.nv.global,"aw",@nobits
.nv.global:
	.type		_ZN40_INTERNAL_81db7af4_4_k_cu_3500c0bd_280024cute1_E,@object
	.size		_ZN40_INTERNAL_81db7af4_4_k_cu_3500c0bd_280024cute1_E,(_ZN40_INTERNAL_81db7af4_4_k_cu_3500c0bd_280024cuda3std3__45__cpo6cbeginE - _ZN40_INTERNAL_81db7af4_4_k_cu_3500c0bd_280024cute1_E)
_ZN40_INTERNAL_81db7af4_4_k_cu_3500c0bd_280024cute1_E:
	.zero		1
	.type		_ZN40_INTERNAL_81db7af4_4_k_cu_3500c0bd_280024cuda3std3__45__cpo6cbeginE,@object
	.size		_ZN40_INTERNAL_81db7af4_4_k_cu_3500c0bd_280024cuda3std3__45__cpo6cbeginE,(_ZN40_INTERNAL_81db7af4_4_k_cu_3500c0bd_280024cuda3std3__48in_placeE - _ZN40_INTERNAL_81db7af4_4_k_cu_3500c0bd_280024cuda3std3__45__cpo6cbeginE)
_ZN40_INTERNAL_81db7af4_4_k_cu_3500c0bd_280024cuda3std3__45__cpo6cbeginE:
	.zero		1
	.type		_ZN40_INTERNAL_81db7af4_4_k_cu_3500c0bd_280024cuda3std3__48in_placeE,@object
	.size		_ZN40_INTERNAL_81db7af4_4_k_cu_3500c0bd_280024cuda3std3__48in_placeE,(_ZN40_INTERNAL_81db7af4_4_k_cu_3500c0bd_280024cuda3std6ranges3__45__cpo9iter_moveE - _ZN40_INTERNAL_81db7af4_4_k_cu_3500c0bd_280024cuda3std3__48in_placeE)
_ZN40_INTERNAL_81db7af4_4_k_cu_3500c0bd_280024cuda3std3__48in_placeE:
	.zero		1
	.type		_ZN40_INTERNAL_81db7af4_4_k_cu_3500c0bd_280024cuda3std6ranges3__45__cpo9iter_moveE,@object
	.size		_ZN40_INTERNAL_81db7af4_4_k_cu_3500c0bd_280024cuda3std6ranges3__45__cpo9iter_moveE,(_ZN40_INTERNAL_81db7af4_4_k_cu_3500c0bd_280024cuda3std3__45__cpo5beginE - _ZN40_INTERNAL_81db7af4_4_k_cu_3500c0bd_280024cuda3std6ranges3__45__cpo9iter_moveE)
_ZN40_INTERNAL_81db7af4_4_k_cu_3500c0bd_280024cuda3std6ranges3__45__cpo9iter_moveE:
	.zero		1
	.type		_ZN40_INTERNAL_81db7af4_4_k_cu_3500c0bd_280024cuda3std3__45__cpo5beginE,@object
	.size		_ZN40_INTERNAL_81db7af4_4_k_cu_3500c0bd_280024cuda3std3__45__cpo5beginE,(_ZN40_INTERNAL_81db7af4_4_k_cu_3500c0bd_280024cuda3std3__442_GLOBAL__N__81db7af4_4_k_cu_3500c0bd_280026ignoreE - _ZN40_INTERNAL_81db7af4_4_k_cu_3500c0bd_280024cuda3std3__45__cpo5beginE)
_ZN40_INTERNAL_81db7af4_4_k_cu_3500c0bd_280024cuda3std3__45__cpo5beginE:
	.zero		1
	.type		_ZN40_INTERNAL_81db7af4_4_k_cu_3500c0bd_280024cuda3std3__442_GLOBAL__N__81db7af4_4_k_cu_3500c0bd_280026ignoreE,@object
	.size		_ZN40_INTERNAL_81db7af4_4_k_cu_3500c0bd_280024cuda3std3__442_GLOBAL__N__81db7af4_4_k_cu_3500c0bd_280026ignoreE,(_ZN40_INTERNAL_81db7af4_4_k_cu_3500c0bd_280024cute7productE - _ZN40_INTERNAL_81db7af4_4_k_cu_3500c0bd_280024cuda3std3__442_GLOBAL__N__81db7af4_4_k_cu_3500c0bd_280026ignoreE)
_ZN40_INTERNAL_81db7af4_4_k_cu_3500c0bd_280024cuda3std3__442_GLOBAL__N__81db7af4_4_k_cu_3500c0bd_280026ignoreE:
	.zero		1
	.type		_ZN40_INTERNAL_81db7af4_4_k_cu_3500c0bd_280024cute7productE,@object
	.size		_ZN40_INTERNAL_81db7af4_4_k_cu_3500c0bd_280024cute7productE,(_ZN40_INTERNAL_81db7af4_4_k_cu_3500c0bd_280024cuda3std3__45__cpo3endE - _ZN40_INTERNAL_81db7af4_4_k_cu_3500c0bd_280024cute7productE)
_ZN40_INTERNAL_81db7af4_4_k_cu_3500c0bd_280024cute7productE:
	.zero		1
	.type		_ZN40_INTERNAL_81db7af4_4_k_cu_3500c0bd_280024cuda3std3__45__cpo3endE,@object
	.size		_ZN40_INTERNAL_81db7af4_4_k_cu_3500c0bd_280024cuda3std3__45__cpo3endE,(_ZN40_INTERNAL_81db7af4_4_k_cu_3500c0bd_280024cuda3std3__419piecewise_constructE - _ZN40_INTERNAL_81db7af4_4_k_cu_3500c0bd_280024cuda3std3__45__cpo3endE)
_ZN40_INTERNAL_81db7af4_4_k_cu_3500c0bd_280024cuda3std3__45__cpo3endE:
	.zero		1
	.type		_ZN40_INTERNAL_81db7af4_4_k_cu_3500c0bd_280024cuda3std3__419piecewise_constructE,@object
	.size		_ZN40_INTERNAL_81db7af4_4_k_cu_3500c0bd_280024cuda3std3__419piecewise_constructE,(_ZN40_INTERNAL_81db7af4_4_k_cu_3500c0bd_280024cuda3std3__45__cpo4cendE - _ZN40_INTERNAL_81db7af4_4_k_cu_3500c0bd_280024cuda3std3__419piecewise_constructE)
_ZN40_INTERNAL_81db7af4_4_k_cu_3500c0bd_280024cuda3std3__419piecewise_constructE:
	.zero		1
	.type		_ZN40_INTERNAL_81db7af4_4_k_cu_3500c0bd_280024cuda3std3__45__cpo4cendE,@object
	.size		_ZN40_INTERNAL_81db7af4_4_k_cu_3500c0bd_280024cuda3std3__45__cpo4cendE,(_ZN40_INTERNAL_81db7af4_4_k_cu_3500c0bd_280024cuda3std6ranges3__45__cpo4swapE - _ZN40_INTERNAL_81db7af4_4_k_cu_3500c0bd_280024cuda3std3__45__cpo4cendE)
_ZN40_INTERNAL_81db7af4_4_k_cu_3500c0bd_280024cuda3std3__45__cpo4cendE:
	.zero		1
	.type		_ZN40_INTERNAL_81db7af4_4_k_cu_3500c0bd_280024cuda3std6ranges3__45__cpo4swapE,@object
	.size		_ZN40_INTERNAL_81db7af4_4_k_cu_3500c0bd_280024cuda3std6ranges3__45__cpo4swapE,(.L_11 - _ZN40_INTERNAL_81db7af4_4_k_cu_3500c0bd_280024cuda3std6ranges3__45__cpo4swapE)
_ZN40_INTERNAL_81db7af4_4_k_cu_3500c0bd_280024cuda3std6ranges3__45__cpo4swapE:
	.zero		1
.L_11:


//--------------------- .nv.constant0._ZN7cutlass13device_kernelINS_4gemm6kernel13GemmUniversalIN4cute5tupleIJiiiiEEENS1_10collective13CollectiveMmaINS1_35MainloopSm100TmaUmmaWarpSpecializedILi16ELi2ELi4ENS5_IJNS4_1CILi4EEENSA_ILi1EEESC_EEEEENS5_IJNSA_ILi128EEENSA_ILi256EEENSA_ILi64EEEEEEaNS5_IJlSC_lEEEaSJ_NS4_8TiledMMAINS4_8MMA_AtomIJNS4_21SM100_MMA_S8_2x1SM_SSIaaiLi128ELi256ELNS4_4UMMA5MajorE0ELSO_0ELNSN_8SaturateE0EEEEEENS4_6LayoutINS5_IJSC_SC_SC_EEENS5_IJNSA_ILi0EEESU_SU_EEEEENS5_IJNS4_10UnderscoreESX_SX_EEEEENS4_18SM100_TMA_2SM_LOADENS4_14ComposedLayoutINS4_7SwizzleILi2ELi4ELi3EEENS4_18smem_ptr_flag_bitsILi8EEENSS_INS5_IJNSA_ILi8EEESH_EEENS5_IJSH_SC_EEEEEEEvNS4_8identityENS4_28SM100_TMA_2SM_LOAD_MULTICASTES1A_vS1B_EENS_8epilogue10collective18CollectiveEpilogueINS1E_23Sm100TmaWarpSpecializedILi4ELi2ELi32ELb0ELb0EEEJNS5_IJSH_SG_SH_EEENS5_IJNSS_ISH_SC_EENSS_INS5_IJNSA_ILi32EEENSA_ILi2EEEEEENS5_IJSC_SF_EEEEEEEEaSJ_aSJ_NS1E_6fusion15FusionCallbacksIS1I_NS1R_17LinearCombinationIaiaiLNS_15FloatRoundStyleE2EEES1J_S1Q_JEEENS4_5SM1004TMEM4LOAD26SM100_TMEM_LOAD_32dp32b32xENS4_13SM90_TMA_LOADENS11_INS12_ILi1ELi4ELi3EEES15_NSS_INS5_IJS16_S1L_EEENS5_IJS1L_SC_EEEEEEENS4_39AutoVectorizingCopyWithAssumedAlignmentILi128EEENS4_14SM90_TMA_STOREES26_S28_S28_EEEvvEEEEvNT_6ParamsE --------------------------
	.section	.nv.constant0._ZN7cutlass13device_kernelINS_4gemm6kernel13GemmUniversalIN4cute5tupleIJiiiiEEENS1_10collective13CollectiveMmaINS1_35MainloopSm100TmaUmmaWarpSpecializedILi16ELi2ELi4ENS5_IJNS4_1CILi4EEENSA_ILi1EEESC_EEEEENS5_IJNSA_ILi128EEENSA_ILi256EEENSA_ILi64EEEEEEaNS5_IJlSC_lEEEaSJ_NS4_8TiledMMAINS4_8MMA_AtomIJNS4_21SM100_MMA_S8_2x1SM_SSIaaiLi128ELi256ELNS4_4UMMA5MajorE0ELSO_0ELNSN_8SaturateE0EEEEEENS4_6LayoutINS5_IJSC_SC_SC_EEENS5_IJNSA_ILi0EEESU_SU_EEEEENS5_IJNS4_10UnderscoreESX_SX_EEEEENS4_18SM100_TMA_2SM_LOADENS4_14ComposedLayoutINS4_7SwizzleILi2ELi4ELi3EEENS4_18smem_ptr_flag_bitsILi8EEENSS_INS5_IJNSA_ILi8EEESH_EEENS5_IJSH_SC_EEEEEEEvNS4_8identityENS4_28SM100_TMA_2SM_LOAD_MULTICASTES1A_vS1B_EENS_8epilogue10collective18CollectiveEpilogueINS1E_23Sm100TmaWarpSpecializedILi4ELi2ELi32ELb0ELb0EEEJNS5_IJSH_SG_SH_EEENS5_IJNSS_ISH_SC_EENSS_INS5_IJNSA_ILi32EEENSA_ILi2EEEEEENS5_IJSC_SF_EEEEEEEEaSJ_aSJ_NS1E_6fusion15FusionCallbacksIS1I_NS1R_17LinearCombinationIaiaiLNS_15FloatRoundStyleE2EEES1J_S1Q_JEEENS4_5SM1004TMEM4LOAD26SM100_TMEM_LOAD_32dp32b32xENS4_13SM90_TMA_LOADENS11_INS12_ILi1ELi4ELi3EEES15_NSS_INS5_IJS16_S1L_EEENS5_IJS1L_SC_EEEEEEENS4_39AutoVectorizingCopyWithAssumedAlignmentILi128EEENS4_14SM90_TMA_STOREES26_S28_S28_EEEvvEEEEvNT_6ParamsE,"a",@progbits
	.sectionflags	@""
	.align	4
.nv.constant0._ZN7cutlass13device_kernelINS_4gemm6kernel13GemmUniversalIN4cute5tupleIJiiiiEEENS1_10collective13CollectiveMmaINS1_35MainloopSm100TmaUmmaWarpSpecializedILi16ELi2ELi4ENS5_IJNS4_1CILi4EEENSA_ILi1EEESC_EEEEENS5_IJNSA_ILi128EEENSA_ILi256EEENSA_ILi64EEEEEEaNS5_IJlSC_lEEEaSJ_NS4_8TiledMMAINS4_8MMA_AtomIJNS4_21SM100_MMA_S8_2x1SM_SSIaaiLi128ELi256ELNS4_4UMMA5MajorE0ELSO_0ELNSN_8SaturateE0EEEEEENS4_6LayoutINS5_IJSC_SC_SC_EEENS5_IJNSA_ILi0EEESU_SU_EEEEENS5_IJNS4_10UnderscoreESX_SX_EEEEENS4_18SM100_TMA_2SM_LOADENS4_14ComposedLayoutINS4_7SwizzleILi2ELi4ELi3EEENS4_18smem_ptr_flag_bitsILi8EEENSS_INS5_IJNSA_ILi8EEESH_EEENS5_IJSH_SC_EEEEEEEvNS4_8identityENS4_28SM100_TMA_2SM_LOAD_MULTICASTES1A_vS1B_EENS_8epilogue10collective18CollectiveEpilogueINS1E_23Sm100TmaWarpSpecializedILi4ELi2ELi32ELb0ELb0EEEJNS5_IJSH_SG_SH_EEENS5_IJNSS_ISH_SC_EENSS_INS5_IJNSA_ILi32EEENSA_ILi2EEEEEENS5_IJSC_SF_EEEEEEEEaSJ_aSJ_NS1E_6fusion15FusionCallbacksIS1I_NS1R_17LinearCombinationIaiaiLNS_15FloatRoundStyleE2EEES1J_S1Q_JEEENS4_5SM1004TMEM4LOAD26SM100_TMEM_LOAD_32dp32b32xENS4_13SM90_TMA_LOADENS11_INS12_ILi1ELi4ELi3EEES15_NSS_INS5_IJS16_S1L_EEENS5_IJS1L_SC_EEEEEEENS4_39AutoVectorizingCopyWithAssumedAlignmentILi128EEENS4_14SM90_TMA_STOREES26_S28_S28_EEEvvEEEEvNT_6ParamsE:
	.zero		2944


//--------------------- SYMBOLS --------------------------

	.type		.nv.reservedSmem.offset0,@object
	.size		.nv.reservedSmem.offset0,0x4
	.type		.nv.reservedSmem.cap,@object
	.size		.nv.reservedSmem.cap,0x4
	.type		__assertfail,@function
